//
// Generated by NVIDIA NVVM Compiler
//
// Compiler Build ID: CL-36424714
// Cuda compilation tools, release 13.0, V13.0.88
// Based on NVVM 20.0.0
//

.version 9.0
.target sm_100
.address_size 64

	// .globl	_Z15calculateEnergyPiPdS0_i
.global .align 4 .b8 precalc_xorwow_matrix[102400];
.global .align 4 .b8 precalc_xorwow_offset_matrix[102400];
.global .align 4 .b8 mrg32k3aM1[2304];
.global .align 4 .b8 mrg32k3aM2[2304];
.global .align 4 .b8 mrg32k3aM1SubSeq[2016];
.global .align 4 .b8 mrg32k3aM2SubSeq[2016];
.global .align 4 .b8 mrg32k3aM1Seq[2304];
.global .align 4 .b8 mrg32k3aM2Seq[2304];
.const .align 8 .b8 __cr_lgamma_table[72];
// _ZZ12slipBinaryPyPiPdiddS0_dE2sb has been demoted

.visible .entry _Z15calculateEnergyPiPdS0_i(
	.param .u64 .ptr .align 1 _Z15calculateEnergyPiPdS0_i_param_0,
	.param .u64 .ptr .align 1 _Z15calculateEnergyPiPdS0_i_param_1,
	.param .u64 .ptr .align 1 _Z15calculateEnergyPiPdS0_i_param_2,
	.param .u32 _Z15calculateEnergyPiPdS0_i_param_3
)
{
	.reg .pred 	%p<11>;
	.reg .b32 	%r<46>;
	.reg .b64 	%rd<31>;
	.reg .b64 	%fd<61>;

	ld.param.u64 	%rd9, [_Z15calculateEnergyPiPdS0_i_param_0];
	ld.param.u64 	%rd10, [_Z15calculateEnergyPiPdS0_i_param_1];
	ld.param.u64 	%rd8, [_Z15calculateEnergyPiPdS0_i_param_2];
	ld.param.u32 	%r16, [_Z15calculateEnergyPiPdS0_i_param_3];
	cvta.to.global.u64 	%rd1, %rd10;
	cvta.to.global.u64 	%rd2, %rd9;
	mov.u32 	%r17, %tid.x;
	mov.u32 	%r18, %ctaid.x;
	mov.u32 	%r19, %ntid.x;
	mad.lo.s32 	%r1, %r18, %r19, %r17;
	setp.ge.s32 	%p1, %r1, %r16;
	@%p1 bra 	$L__BB0_14;
	cvta.to.global.u64 	%rd11, %rd8;
	mul.wide.s32 	%rd12, %r1, 8;
	add.s64 	%rd3, %rd11, %rd12;
	mov.b64 	%rd13, 0;
	st.global.u64 	[%rd3], %rd13;
	setp.lt.s32 	%p2, %r16, 1;
	mov.f64 	%fd60, 0d0000000000000000;
	@%p2 bra 	$L__BB0_13;
	mul.lo.s32 	%r2, %r16, %r1;
	and.b32  	%r3, %r16, 7;
	setp.lt.u32 	%p3, %r16, 8;
	mov.b32 	%r44, 0;
	mov.f64 	%fd60, 0d0000000000000000;
	@%p3 bra 	$L__BB0_5;
	and.b32  	%r44, %r16, 2147483640;
	neg.s32 	%r42, %r44;
	add.s64 	%rd4, %rd1, 32;
	add.s64 	%rd30, %rd2, 16;
	mov.f64 	%fd60, 0d0000000000000000;
	mov.u32 	%r41, %r2;
$L__BB0_4:
	.pragma "nounroll";
	mul.wide.s32 	%rd14, %r41, 8;
	add.s64 	%rd15, %rd4, %rd14;
	ld.global.f64 	%fd13, [%rd15+-32];
	ld.global.u32 	%r21, [%rd30+-16];
	cvt.rn.f64.s32 	%fd14, %r21;
	fma.rn.f64 	%fd15, %fd13, %fd14, %fd60;
	st.global.f64 	[%rd3], %fd15;
	ld.global.f64 	%fd16, [%rd15+-24];
	ld.global.u32 	%r22, [%rd30+-12];
	cvt.rn.f64.s32 	%fd17, %r22;
	fma.rn.f64 	%fd18, %fd16, %fd17, %fd15;
	st.global.f64 	[%rd3], %fd18;
	ld.global.f64 	%fd19, [%rd15+-16];
	ld.global.u32 	%r23, [%rd30+-8];
	cvt.rn.f64.s32 	%fd20, %r23;
	fma.rn.f64 	%fd21, %fd19, %fd20, %fd18;
	st.global.f64 	[%rd3], %fd21;
	ld.global.f64 	%fd22, [%rd15+-8];
	ld.global.u32 	%r24, [%rd30+-4];
	cvt.rn.f64.s32 	%fd23, %r24;
	fma.rn.f64 	%fd24, %fd22, %fd23, %fd21;
	st.global.f64 	[%rd3], %fd24;
	ld.global.f64 	%fd25, [%rd15];
	ld.global.u32 	%r25, [%rd30];
	cvt.rn.f64.s32 	%fd26, %r25;
	fma.rn.f64 	%fd27, %fd25, %fd26, %fd24;
	st.global.f64 	[%rd3], %fd27;
	ld.global.f64 	%fd28, [%rd15+8];
	ld.global.u32 	%r26, [%rd30+4];
	cvt.rn.f64.s32 	%fd29, %r26;
	fma.rn.f64 	%fd30, %fd28, %fd29, %fd27;
	st.global.f64 	[%rd3], %fd30;
	ld.global.f64 	%fd31, [%rd15+16];
	ld.global.u32 	%r27, [%rd30+8];
	cvt.rn.f64.s32 	%fd32, %r27;
	fma.rn.f64 	%fd33, %fd31, %fd32, %fd30;
	st.global.f64 	[%rd3], %fd33;
	ld.global.f64 	%fd34, [%rd15+24];
	ld.global.u32 	%r28, [%rd30+12];
	cvt.rn.f64.s32 	%fd35, %r28;
	fma.rn.f64 	%fd60, %fd34, %fd35, %fd33;
	st.global.f64 	[%rd3], %fd60;
	add.s32 	%r42, %r42, 8;
	add.s32 	%r41, %r41, 8;
	add.s64 	%rd30, %rd30, 32;
	setp.ne.s32 	%p4, %r42, 0;
	@%p4 bra 	$L__BB0_4;
$L__BB0_5:
	setp.eq.s32 	%p5, %r3, 0;
	@%p5 bra 	$L__BB0_13;
	and.b32  	%r11, %r16, 3;
	setp.lt.u32 	%p6, %r3, 4;
	@%p6 bra 	$L__BB0_8;
	add.s32 	%r29, %r44, %r2;
	mul.wide.s32 	%rd16, %r29, 8;
	add.s64 	%rd17, %rd1, %rd16;
	ld.global.f64 	%fd36, [%rd17];
	mul.wide.u32 	%rd18, %r44, 4;
	add.s64 	%rd19, %rd2, %rd18;
	ld.global.u32 	%r30, [%rd19];
	cvt.rn.f64.s32 	%fd37, %r30;
	fma.rn.f64 	%fd38, %fd36, %fd37, %fd60;
	st.global.f64 	[%rd3], %fd38;
	ld.global.f64 	%fd39, [%rd17+8];
	ld.global.u32 	%r31, [%rd19+4];
	cvt.rn.f64.s32 	%fd40, %r31;
	fma.rn.f64 	%fd41, %fd39, %fd40, %fd38;
	st.global.f64 	[%rd3], %fd41;
	ld.global.f64 	%fd42, [%rd17+16];
	ld.global.u32 	%r32, [%rd19+8];
	cvt.rn.f64.s32 	%fd43, %r32;
	fma.rn.f64 	%fd44, %fd42, %fd43, %fd41;
	st.global.f64 	[%rd3], %fd44;
	ld.global.f64 	%fd45, [%rd17+24];
	ld.global.u32 	%r33, [%rd19+12];
	cvt.rn.f64.s32 	%fd46, %r33;
	fma.rn.f64 	%fd60, %fd45, %fd46, %fd44;
	st.global.f64 	[%rd3], %fd60;
	add.s32 	%r44, %r44, 4;
$L__BB0_8:
	setp.eq.s32 	%p7, %r11, 0;
	@%p7 bra 	$L__BB0_13;
	setp.eq.s32 	%p8, %r11, 1;
	@%p8 bra 	$L__BB0_11;
	add.s32 	%r34, %r44, %r2;
	mul.wide.s32 	%rd20, %r34, 8;
	add.s64 	%rd21, %rd1, %rd20;
	ld.global.f64 	%fd47, [%rd21];
	mul.wide.u32 	%rd22, %r44, 4;
	add.s64 	%rd23, %rd2, %rd22;
	ld.global.u32 	%r35, [%rd23];
	cvt.rn.f64.s32 	%fd48, %r35;
	fma.rn.f64 	%fd49, %fd47, %fd48, %fd60;
	st.global.f64 	[%rd3], %fd49;
	ld.global.f64 	%fd50, [%rd21+8];
	ld.global.u32 	%r36, [%rd23+4];
	cvt.rn.f64.s32 	%fd51, %r36;
	fma.rn.f64 	%fd60, %fd50, %fd51, %fd49;
	st.global.f64 	[%rd3], %fd60;
	add.s32 	%r44, %r44, 2;
$L__BB0_11:
	and.b32  	%r37, %r16, 1;
	setp.eq.b32 	%p9, %r37, 1;
	not.pred 	%p10, %p9;
	@%p10 bra 	$L__BB0_13;
	add.s32 	%r38, %r44, %r2;
	mul.wide.s32 	%rd24, %r38, 8;
	add.s64 	%rd25, %rd1, %rd24;
	ld.global.f64 	%fd52, [%rd25];
	mul.wide.u32 	%rd26, %r44, 4;
	add.s64 	%rd27, %rd2, %rd26;
	ld.global.u32 	%r39, [%rd27];
	cvt.rn.f64.s32 	%fd53, %r39;
	fma.rn.f64 	%fd60, %fd52, %fd53, %fd60;
	st.global.f64 	[%rd3], %fd60;
$L__BB0_13:
	mul.wide.s32 	%rd28, %r1, 4;
	add.s64 	%rd29, %rd2, %rd28;
	ld.global.u32 	%r40, [%rd29];
	cvt.rn.f64.s32 	%fd54, %r40;
	mul.f64 	%fd55, %fd60, %fd54;
	st.global.f64 	[%rd3], %fd55;
$L__BB0_14:
	ret;

}
	// .globl	_Z10slipBinaryPiPdiddS0_d
.visible .entry _Z10slipBinaryPiPdiddS0_d(
	.param .u64 .ptr .align 1 _Z10slipBinaryPiPdiddS0_d_param_0,
	.param .u64 .ptr .align 1 _Z10slipBinaryPiPdiddS0_d_param_1,
	.param .u32 _Z10slipBinaryPiPdiddS0_d_param_2,
	.param .f64 _Z10slipBinaryPiPdiddS0_d_param_3,
	.param .f64 _Z10slipBinaryPiPdiddS0_d_param_4,
	.param .u64 .ptr .align 1 _Z10slipBinaryPiPdiddS0_d_param_5,
	.param .f64 _Z10slipBinaryPiPdiddS0_d_param_6
)
{
	.local .align 8 .b8 	__local_depot1[48];
	.reg .b64 	%SP;
	.reg .b64 	%SPL;
	.reg .pred 	%p<122>;
	.reg .b32 	%r<1286>;
	.reg .b32 	%f<3>;
	.reg .b64 	%rd<76>;
	.reg .b64 	%fd<168>;

	mov.u64 	%SPL, __local_depot1;
	ld.param.u64 	%rd23, [_Z10slipBinaryPiPdiddS0_d_param_0];
	ld.param.u64 	%rd24, [_Z10slipBinaryPiPdiddS0_d_param_1];
	ld.param.u32 	%r565, [_Z10slipBinaryPiPdiddS0_d_param_2];
	ld.param.f64 	%fd79, [_Z10slipBinaryPiPdiddS0_d_param_6];
	cvta.to.global.u64 	%rd1, %rd24;
	cvta.to.global.u64 	%rd2, %rd23;
	mov.u32 	%r566, %tid.x;
	mov.u32 	%r567, %ctaid.x;
	mov.u32 	%r568, %ntid.x;
	mad.lo.s32 	%r1, %r567, %r568, %r566;
	setp.ge.s32 	%p1, %r1, %r565;
	@%p1 bra 	$L__BB1_179;
	add.u64 	%rd3, %SPL, 0;
	cvt.rzi.u64.f64 	%rd26, %fd79;
	cvt.s64.s32 	%rd4, %r1;
	cvt.u32.u64 	%r569, %rd26;
	xor.b32  	%r570, %r569, -1429050551;
	mul.lo.s32 	%r571, %r570, 1099087573;
	{ .reg .b32 tmp; mov.b64 {tmp, %r572}, %rd26; }
	xor.b32  	%r573, %r572, -136515619;
	mul.lo.s32 	%r574, %r573, -1703105765;
	add.s32 	%r575, %r571, %r574;
	add.s32 	%r2, %r575, 6615241;
	add.s32 	%r1014, %r571, 123456789;
	st.local.v2.u32 	[%rd3], {%r2, %r1014};
	xor.b32  	%r1013, %r571, 362436069;
	add.s32 	%r576, %r574, 521288629;
	st.local.v2.u32 	[%rd3+8], {%r1013, %r576};
	xor.b32  	%r577, %r574, 88675123;
	add.s32 	%r1010, %r571, 5783321;
	st.local.v2.u32 	[%rd3+16], {%r577, %r1010};
	setp.eq.s32 	%p2, %r1, 0;
	@%p2 bra 	$L__BB1_116;
	mov.b32 	%r997, 0;
	mov.u64 	%rd73, %rd4;
$L__BB1_3:
	mov.u64 	%rd5, %rd73;
	and.b64  	%rd6, %rd5, 3;
	setp.eq.s64 	%p3, %rd6, 0;
	@%p3 bra 	$L__BB1_115;
	mul.wide.u32 	%rd27, %r997, 3200;
	mov.u64 	%rd28, precalc_xorwow_matrix;
	add.s64 	%rd7, %rd28, %rd27;
	mov.b32 	%r1010, 0;
	mov.u32 	%r1011, %r1010;
	mov.u32 	%r1012, %r1010;
	mov.u32 	%r1013, %r1010;
	mov.u32 	%r1014, %r1010;
	mov.u32 	%r1003, %r1010;
$L__BB1_5:
	mul.wide.u32 	%rd29, %r1003, 4;
	add.s64 	%rd30, %rd3, %rd29;
	ld.local.u32 	%r16, [%rd30+4];
	shl.b32 	%r17, %r1003, 5;
	mov.b32 	%r1009, 0;
$L__BB1_6:
	.pragma "nounroll";
	shr.u32 	%r581, %r16, %r1009;
	and.b32  	%r582, %r581, 1;
	setp.eq.b32 	%p4, %r582, 1;
	not.pred 	%p5, %p4;
	add.s32 	%r583, %r17, %r1009;
	mul.lo.s32 	%r584, %r583, 5;
	mul.wide.u32 	%rd31, %r584, 4;
	add.s64 	%rd8, %rd7, %rd31;
	@%p5 bra 	$L__BB1_8;
	ld.global.u32 	%r585, [%rd8];
	xor.b32  	%r1014, %r1014, %r585;
	ld.global.u32 	%r586, [%rd8+4];
	xor.b32  	%r1013, %r1013, %r586;
	ld.global.u32 	%r587, [%rd8+8];
	xor.b32  	%r1012, %r1012, %r587;
	ld.global.u32 	%r588, [%rd8+12];
	xor.b32  	%r1011, %r1011, %r588;
	ld.global.u32 	%r589, [%rd8+16];
	xor.b32  	%r1010, %r1010, %r589;
$L__BB1_8:
	and.b32  	%r591, %r581, 2;
	setp.eq.s32 	%p6, %r591, 0;
	@%p6 bra 	$L__BB1_10;
	ld.global.u32 	%r592, [%rd8+20];
	xor.b32  	%r1014, %r1014, %r592;
	ld.global.u32 	%r593, [%rd8+24];
	xor.b32  	%r1013, %r1013, %r593;
	ld.global.u32 	%r594, [%rd8+28];
	xor.b32  	%r1012, %r1012, %r594;
	ld.global.u32 	%r595, [%rd8+32];
	xor.b32  	%r1011, %r1011, %r595;
	ld.global.u32 	%r596, [%rd8+36];
	xor.b32  	%r1010, %r1010, %r596;
$L__BB1_10:
	and.b32  	%r598, %r581, 4;
	setp.eq.s32 	%p7, %r598, 0;
	@%p7 bra 	$L__BB1_12;
	ld.global.u32 	%r599, [%rd8+40];
	xor.b32  	%r1014, %r1014, %r599;
	ld.global.u32 	%r600, [%rd8+44];
	xor.b32  	%r1013, %r1013, %r600;
	ld.global.u32 	%r601, [%rd8+48];
	xor.b32  	%r1012, %r1012, %r601;
	ld.global.u32 	%r602, [%rd8+52];
	xor.b32  	%r1011, %r1011, %r602;
	ld.global.u32 	%r603, [%rd8+56];
	xor.b32  	%r1010, %r1010, %r603;
$L__BB1_12:
	and.b32  	%r605, %r581, 8;
	setp.eq.s32 	%p8, %r605, 0;
	@%p8 bra 	$L__BB1_14;
	ld.global.u32 	%r606, [%rd8+60];
	xor.b32  	%r1014, %r1014, %r606;
	ld.global.u32 	%r607, [%rd8+64];
	xor.b32  	%r1013, %r1013, %r607;
	ld.global.u32 	%r608, [%rd8+68];
	xor.b32  	%r1012, %r1012, %r608;
	ld.global.u32 	%r609, [%rd8+72];
	xor.b32  	%r1011, %r1011, %r609;
	ld.global.u32 	%r610, [%rd8+76];
	xor.b32  	%r1010, %r1010, %r610;
$L__BB1_14:
	and.b32  	%r612, %r581, 16;
	setp.eq.s32 	%p9, %r612, 0;
	@%p9 bra 	$L__BB1_16;
	ld.global.u32 	%r613, [%rd8+80];
	xor.b32  	%r1014, %r1014, %r613;
	ld.global.u32 	%r614, [%rd8+84];
	xor.b32  	%r1013, %r1013, %r614;
	ld.global.u32 	%r615, [%rd8+88];
	xor.b32  	%r1012, %r1012, %r615;
	ld.global.u32 	%r616, [%rd8+92];
	xor.b32  	%r1011, %r1011, %r616;
	ld.global.u32 	%r617, [%rd8+96];
	xor.b32  	%r1010, %r1010, %r617;
$L__BB1_16:
	and.b32  	%r619, %r581, 32;
	setp.eq.s32 	%p10, %r619, 0;
	@%p10 bra 	$L__BB1_18;
	ld.global.u32 	%r620, [%rd8+100];
	xor.b32  	%r1014, %r1014, %r620;
	ld.global.u32 	%r621, [%rd8+104];
	xor.b32  	%r1013, %r1013, %r621;
	ld.global.u32 	%r622, [%rd8+108];
	xor.b32  	%r1012, %r1012, %r622;
	ld.global.u32 	%r623, [%rd8+112];
	xor.b32  	%r1011, %r1011, %r623;
	ld.global.u32 	%r624, [%rd8+116];
	xor.b32  	%r1010, %r1010, %r624;
$L__BB1_18:
	and.b32  	%r626, %r581, 64;
	setp.eq.s32 	%p11, %r626, 0;
	@%p11 bra 	$L__BB1_20;
	ld.global.u32 	%r627, [%rd8+120];
	xor.b32  	%r1014, %r1014, %r627;
	ld.global.u32 	%r628, [%rd8+124];
	xor.b32  	%r1013, %r1013, %r628;
	ld.global.u32 	%r629, [%rd8+128];
	xor.b32  	%r1012, %r1012, %r629;
	ld.global.u32 	%r630, [%rd8+132];
	xor.b32  	%r1011, %r1011, %r630;
	ld.global.u32 	%r631, [%rd8+136];
	xor.b32  	%r1010, %r1010, %r631;
$L__BB1_20:
	and.b32  	%r633, %r581, 128;
	setp.eq.s32 	%p12, %r633, 0;
	@%p12 bra 	$L__BB1_22;
	ld.global.u32 	%r634, [%rd8+140];
	xor.b32  	%r1014, %r1014, %r634;
	ld.global.u32 	%r635, [%rd8+144];
	xor.b32  	%r1013, %r1013, %r635;
	ld.global.u32 	%r636, [%rd8+148];
	xor.b32  	%r1012, %r1012, %r636;
	ld.global.u32 	%r637, [%rd8+152];
	xor.b32  	%r1011, %r1011, %r637;
	ld.global.u32 	%r638, [%rd8+156];
	xor.b32  	%r1010, %r1010, %r638;
$L__BB1_22:
	and.b32  	%r640, %r581, 256;
	setp.eq.s32 	%p13, %r640, 0;
	@%p13 bra 	$L__BB1_24;
	ld.global.u32 	%r641, [%rd8+160];
	xor.b32  	%r1014, %r1014, %r641;
	ld.global.u32 	%r642, [%rd8+164];
	xor.b32  	%r1013, %r1013, %r642;
	ld.global.u32 	%r643, [%rd8+168];
	xor.b32  	%r1012, %r1012, %r643;
	ld.global.u32 	%r644, [%rd8+172];
	xor.b32  	%r1011, %r1011, %r644;
	ld.global.u32 	%r645, [%rd8+176];
	xor.b32  	%r1010, %r1010, %r645;
$L__BB1_24:
	and.b32  	%r647, %r581, 512;
	setp.eq.s32 	%p14, %r647, 0;
	@%p14 bra 	$L__BB1_26;
	ld.global.u32 	%r648, [%rd8+180];
	xor.b32  	%r1014, %r1014, %r648;
	ld.global.u32 	%r649, [%rd8+184];
	xor.b32  	%r1013, %r1013, %r649;
	ld.global.u32 	%r650, [%rd8+188];
	xor.b32  	%r1012, %r1012, %r650;
	ld.global.u32 	%r651, [%rd8+192];
	xor.b32  	%r1011, %r1011, %r651;
	ld.global.u32 	%r652, [%rd8+196];
	xor.b32  	%r1010, %r1010, %r652;
$L__BB1_26:
	and.b32  	%r654, %r581, 1024;
	setp.eq.s32 	%p15, %r654, 0;
	@%p15 bra 	$L__BB1_28;
	ld.global.u32 	%r655, [%rd8+200];
	xor.b32  	%r1014, %r1014, %r655;
	ld.global.u32 	%r656, [%rd8+204];
	xor.b32  	%r1013, %r1013, %r656;
	ld.global.u32 	%r657, [%rd8+208];
	xor.b32  	%r1012, %r1012, %r657;
	ld.global.u32 	%r658, [%rd8+212];
	xor.b32  	%r1011, %r1011, %r658;
	ld.global.u32 	%r659, [%rd8+216];
	xor.b32  	%r1010, %r1010, %r659;
$L__BB1_28:
	and.b32  	%r661, %r581, 2048;
	setp.eq.s32 	%p16, %r661, 0;
	@%p16 bra 	$L__BB1_30;
	ld.global.u32 	%r662, [%rd8+220];
	xor.b32  	%r1014, %r1014, %r662;
	ld.global.u32 	%r663, [%rd8+224];
	xor.b32  	%r1013, %r1013, %r663;
	ld.global.u32 	%r664, [%rd8+228];
	xor.b32  	%r1012, %r1012, %r664;
	ld.global.u32 	%r665, [%rd8+232];
	xor.b32  	%r1011, %r1011, %r665;
	ld.global.u32 	%r666, [%rd8+236];
	xor.b32  	%r1010, %r1010, %r666;
$L__BB1_30:
	and.b32  	%r668, %r581, 4096;
	setp.eq.s32 	%p17, %r668, 0;
	@%p17 bra 	$L__BB1_32;
	ld.global.u32 	%r669, [%rd8+240];
	xor.b32  	%r1014, %r1014, %r669;
	ld.global.u32 	%r670, [%rd8+244];
	xor.b32  	%r1013, %r1013, %r670;
	ld.global.u32 	%r671, [%rd8+248];
	xor.b32  	%r1012, %r1012, %r671;
	ld.global.u32 	%r672, [%rd8+252];
	xor.b32  	%r1011, %r1011, %r672;
	ld.global.u32 	%r673, [%rd8+256];
	xor.b32  	%r1010, %r1010, %r673;
$L__BB1_32:
	and.b32  	%r675, %r581, 8192;
	setp.eq.s32 	%p18, %r675, 0;
	@%p18 bra 	$L__BB1_34;
	ld.global.u32 	%r676, [%rd8+260];
	xor.b32  	%r1014, %r1014, %r676;
	ld.global.u32 	%r677, [%rd8+264];
	xor.b32  	%r1013, %r1013, %r677;
	ld.global.u32 	%r678, [%rd8+268];
	xor.b32  	%r1012, %r1012, %r678;
	ld.global.u32 	%r679, [%rd8+272];
	xor.b32  	%r1011, %r1011, %r679;
	ld.global.u32 	%r680, [%rd8+276];
	xor.b32  	%r1010, %r1010, %r680;
$L__BB1_34:
	and.b32  	%r682, %r581, 16384;
	setp.eq.s32 	%p19, %r682, 0;
	@%p19 bra 	$L__BB1_36;
	ld.global.u32 	%r683, [%rd8+280];
	xor.b32  	%r1014, %r1014, %r683;
	ld.global.u32 	%r684, [%rd8+284];
	xor.b32  	%r1013, %r1013, %r684;
	ld.global.u32 	%r685, [%rd8+288];
	xor.b32  	%r1012, %r1012, %r685;
	ld.global.u32 	%r686, [%rd8+292];
	xor.b32  	%r1011, %r1011, %r686;
	ld.global.u32 	%r687, [%rd8+296];
	xor.b32  	%r1010, %r1010, %r687;
$L__BB1_36:
	and.b32  	%r689, %r581, 32768;
	setp.eq.s32 	%p20, %r689, 0;
	@%p20 bra 	$L__BB1_38;
	ld.global.u32 	%r690, [%rd8+300];
	xor.b32  	%r1014, %r1014, %r690;
	ld.global.u32 	%r691, [%rd8+304];
	xor.b32  	%r1013, %r1013, %r691;
	ld.global.u32 	%r692, [%rd8+308];
	xor.b32  	%r1012, %r1012, %r692;
	ld.global.u32 	%r693, [%rd8+312];
	xor.b32  	%r1011, %r1011, %r693;
	ld.global.u32 	%r694, [%rd8+316];
	xor.b32  	%r1010, %r1010, %r694;
$L__BB1_38:
	add.s32 	%r1009, %r1009, 16;
	setp.ne.s32 	%p21, %r1009, 32;
	@%p21 bra 	$L__BB1_6;
	mad.lo.s32 	%r695, %r1003, -31, %r17;
	add.s32 	%r1003, %r695, 1;
	setp.ne.s32 	%p22, %r1003, 5;
	@%p22 bra 	$L__BB1_5;
	st.local.u32 	[%rd3+4], %r1014;
	st.local.v2.u32 	[%rd3+8], {%r1013, %r1012};
	st.local.v2.u32 	[%rd3+16], {%r1011, %r1010};
	setp.eq.s64 	%p23, %rd6, 1;
	@%p23 bra 	$L__BB1_115;
	mov.b32 	%r1010, 0;
	mov.u32 	%r1103, %r1010;
	mov.u32 	%r1104, %r1010;
	mov.u32 	%r1013, %r1010;
	mov.u32 	%r1014, %r1010;
	mov.u32 	%r1095, %r1010;
$L__BB1_42:
	mul.wide.u32 	%rd32, %r1095, 4;
	add.s64 	%rd33, %rd3, %rd32;
	ld.local.u32 	%r192, [%rd33+4];
	shl.b32 	%r193, %r1095, 5;
	mov.b32 	%r1101, 0;
$L__BB1_43:
	.pragma "nounroll";
	shr.u32 	%r698, %r192, %r1101;
	and.b32  	%r699, %r698, 1;
	setp.eq.b32 	%p24, %r699, 1;
	not.pred 	%p25, %p24;
	add.s32 	%r700, %r193, %r1101;
	mul.lo.s32 	%r701, %r700, 5;
	mul.wide.u32 	%rd34, %r701, 4;
	add.s64 	%rd9, %rd7, %rd34;
	@%p25 bra 	$L__BB1_45;
	ld.global.u32 	%r702, [%rd9];
	xor.b32  	%r1014, %r1014, %r702;
	ld.global.u32 	%r703, [%rd9+4];
	xor.b32  	%r1013, %r1013, %r703;
	ld.global.u32 	%r704, [%rd9+8];
	xor.b32  	%r1104, %r1104, %r704;
	ld.global.u32 	%r705, [%rd9+12];
	xor.b32  	%r1103, %r1103, %r705;
	ld.global.u32 	%r706, [%rd9+16];
	xor.b32  	%r1010, %r1010, %r706;
$L__BB1_45:
	and.b32  	%r708, %r698, 2;
	setp.eq.s32 	%p26, %r708, 0;
	@%p26 bra 	$L__BB1_47;
	ld.global.u32 	%r709, [%rd9+20];
	xor.b32  	%r1014, %r1014, %r709;
	ld.global.u32 	%r710, [%rd9+24];
	xor.b32  	%r1013, %r1013, %r710;
	ld.global.u32 	%r711, [%rd9+28];
	xor.b32  	%r1104, %r1104, %r711;
	ld.global.u32 	%r712, [%rd9+32];
	xor.b32  	%r1103, %r1103, %r712;
	ld.global.u32 	%r713, [%rd9+36];
	xor.b32  	%r1010, %r1010, %r713;
$L__BB1_47:
	and.b32  	%r715, %r698, 4;
	setp.eq.s32 	%p27, %r715, 0;
	@%p27 bra 	$L__BB1_49;
	ld.global.u32 	%r716, [%rd9+40];
	xor.b32  	%r1014, %r1014, %r716;
	ld.global.u32 	%r717, [%rd9+44];
	xor.b32  	%r1013, %r1013, %r717;
	ld.global.u32 	%r718, [%rd9+48];
	xor.b32  	%r1104, %r1104, %r718;
	ld.global.u32 	%r719, [%rd9+52];
	xor.b32  	%r1103, %r1103, %r719;
	ld.global.u32 	%r720, [%rd9+56];
	xor.b32  	%r1010, %r1010, %r720;
$L__BB1_49:
	and.b32  	%r722, %r698, 8;
	setp.eq.s32 	%p28, %r722, 0;
	@%p28 bra 	$L__BB1_51;
	ld.global.u32 	%r723, [%rd9+60];
	xor.b32  	%r1014, %r1014, %r723;
	ld.global.u32 	%r724, [%rd9+64];
	xor.b32  	%r1013, %r1013, %r724;
	ld.global.u32 	%r725, [%rd9+68];
	xor.b32  	%r1104, %r1104, %r725;
	ld.global.u32 	%r726, [%rd9+72];
	xor.b32  	%r1103, %r1103, %r726;
	ld.global.u32 	%r727, [%rd9+76];
	xor.b32  	%r1010, %r1010, %r727;
$L__BB1_51:
	and.b32  	%r729, %r698, 16;
	setp.eq.s32 	%p29, %r729, 0;
	@%p29 bra 	$L__BB1_53;
	ld.global.u32 	%r730, [%rd9+80];
	xor.b32  	%r1014, %r1014, %r730;
	ld.global.u32 	%r731, [%rd9+84];
	xor.b32  	%r1013, %r1013, %r731;
	ld.global.u32 	%r732, [%rd9+88];
	xor.b32  	%r1104, %r1104, %r732;
	ld.global.u32 	%r733, [%rd9+92];
	xor.b32  	%r1103, %r1103, %r733;
	ld.global.u32 	%r734, [%rd9+96];
	xor.b32  	%r1010, %r1010, %r734;
$L__BB1_53:
	and.b32  	%r736, %r698, 32;
	setp.eq.s32 	%p30, %r736, 0;
	@%p30 bra 	$L__BB1_55;
	ld.global.u32 	%r737, [%rd9+100];
	xor.b32  	%r1014, %r1014, %r737;
	ld.global.u32 	%r738, [%rd9+104];
	xor.b32  	%r1013, %r1013, %r738;
	ld.global.u32 	%r739, [%rd9+108];
	xor.b32  	%r1104, %r1104, %r739;
	ld.global.u32 	%r740, [%rd9+112];
	xor.b32  	%r1103, %r1103, %r740;
	ld.global.u32 	%r741, [%rd9+116];
	xor.b32  	%r1010, %r1010, %r741;
$L__BB1_55:
	and.b32  	%r743, %r698, 64;
	setp.eq.s32 	%p31, %r743, 0;
	@%p31 bra 	$L__BB1_57;
	ld.global.u32 	%r744, [%rd9+120];
	xor.b32  	%r1014, %r1014, %r744;
	ld.global.u32 	%r745, [%rd9+124];
	xor.b32  	%r1013, %r1013, %r745;
	ld.global.u32 	%r746, [%rd9+128];
	xor.b32  	%r1104, %r1104, %r746;
	ld.global.u32 	%r747, [%rd9+132];
	xor.b32  	%r1103, %r1103, %r747;
	ld.global.u32 	%r748, [%rd9+136];
	xor.b32  	%r1010, %r1010, %r748;
$L__BB1_57:
	and.b32  	%r750, %r698, 128;
	setp.eq.s32 	%p32, %r750, 0;
	@%p32 bra 	$L__BB1_59;
	ld.global.u32 	%r751, [%rd9+140];
	xor.b32  	%r1014, %r1014, %r751;
	ld.global.u32 	%r752, [%rd9+144];
	xor.b32  	%r1013, %r1013, %r752;
	ld.global.u32 	%r753, [%rd9+148];
	xor.b32  	%r1104, %r1104, %r753;
	ld.global.u32 	%r754, [%rd9+152];
	xor.b32  	%r1103, %r1103, %r754;
	ld.global.u32 	%r755, [%rd9+156];
	xor.b32  	%r1010, %r1010, %r755;
$L__BB1_59:
	and.b32  	%r757, %r698, 256;
	setp.eq.s32 	%p33, %r757, 0;
	@%p33 bra 	$L__BB1_61;
	ld.global.u32 	%r758, [%rd9+160];
	xor.b32  	%r1014, %r1014, %r758;
	ld.global.u32 	%r759, [%rd9+164];
	xor.b32  	%r1013, %r1013, %r759;
	ld.global.u32 	%r760, [%rd9+168];
	xor.b32  	%r1104, %r1104, %r760;
	ld.global.u32 	%r761, [%rd9+172];
	xor.b32  	%r1103, %r1103, %r761;
	ld.global.u32 	%r762, [%rd9+176];
	xor.b32  	%r1010, %r1010, %r762;
$L__BB1_61:
	and.b32  	%r764, %r698, 512;
	setp.eq.s32 	%p34, %r764, 0;
	@%p34 bra 	$L__BB1_63;
	ld.global.u32 	%r765, [%rd9+180];
	xor.b32  	%r1014, %r1014, %r765;
	ld.global.u32 	%r766, [%rd9+184];
	xor.b32  	%r1013, %r1013, %r766;
	ld.global.u32 	%r767, [%rd9+188];
	xor.b32  	%r1104, %r1104, %r767;
	ld.global.u32 	%r768, [%rd9+192];
	xor.b32  	%r1103, %r1103, %r768;
	ld.global.u32 	%r769, [%rd9+196];
	xor.b32  	%r1010, %r1010, %r769;
$L__BB1_63:
	and.b32  	%r771, %r698, 1024;
	setp.eq.s32 	%p35, %r771, 0;
	@%p35 bra 	$L__BB1_65;
	ld.global.u32 	%r772, [%rd9+200];
	xor.b32  	%r1014, %r1014, %r772;
	ld.global.u32 	%r773, [%rd9+204];
	xor.b32  	%r1013, %r1013, %r773;
	ld.global.u32 	%r774, [%rd9+208];
	xor.b32  	%r1104, %r1104, %r774;
	ld.global.u32 	%r775, [%rd9+212];
	xor.b32  	%r1103, %r1103, %r775;
	ld.global.u32 	%r776, [%rd9+216];
	xor.b32  	%r1010, %r1010, %r776;
$L__BB1_65:
	and.b32  	%r778, %r698, 2048;
	setp.eq.s32 	%p36, %r778, 0;
	@%p36 bra 	$L__BB1_67;
	ld.global.u32 	%r779, [%rd9+220];
	xor.b32  	%r1014, %r1014, %r779;
	ld.global.u32 	%r780, [%rd9+224];
	xor.b32  	%r1013, %r1013, %r780;
	ld.global.u32 	%r781, [%rd9+228];
	xor.b32  	%r1104, %r1104, %r781;
	ld.global.u32 	%r782, [%rd9+232];
	xor.b32  	%r1103, %r1103, %r782;
	ld.global.u32 	%r783, [%rd9+236];
	xor.b32  	%r1010, %r1010, %r783;
$L__BB1_67:
	and.b32  	%r785, %r698, 4096;
	setp.eq.s32 	%p37, %r785, 0;
	@%p37 bra 	$L__BB1_69;
	ld.global.u32 	%r786, [%rd9+240];
	xor.b32  	%r1014, %r1014, %r786;
	ld.global.u32 	%r787, [%rd9+244];
	xor.b32  	%r1013, %r1013, %r787;
	ld.global.u32 	%r788, [%rd9+248];
	xor.b32  	%r1104, %r1104, %r788;
	ld.global.u32 	%r789, [%rd9+252];
	xor.b32  	%r1103, %r1103, %r789;
	ld.global.u32 	%r790, [%rd9+256];
	xor.b32  	%r1010, %r1010, %r790;
$L__BB1_69:
	and.b32  	%r792, %r698, 8192;
	setp.eq.s32 	%p38, %r792, 0;
	@%p38 bra 	$L__BB1_71;
	ld.global.u32 	%r793, [%rd9+260];
	xor.b32  	%r1014, %r1014, %r793;
	ld.global.u32 	%r794, [%rd9+264];
	xor.b32  	%r1013, %r1013, %r794;
	ld.global.u32 	%r795, [%rd9+268];
	xor.b32  	%r1104, %r1104, %r795;
	ld.global.u32 	%r796, [%rd9+272];
	xor.b32  	%r1103, %r1103, %r796;
	ld.global.u32 	%r797, [%rd9+276];
	xor.b32  	%r1010, %r1010, %r797;
$L__BB1_71:
	and.b32  	%r799, %r698, 16384;
	setp.eq.s32 	%p39, %r799, 0;
	@%p39 bra 	$L__BB1_73;
	ld.global.u32 	%r800, [%rd9+280];
	xor.b32  	%r1014, %r1014, %r800;
	ld.global.u32 	%r801, [%rd9+284];
	xor.b32  	%r1013, %r1013, %r801;
	ld.global.u32 	%r802, [%rd9+288];
	xor.b32  	%r1104, %r1104, %r802;
	ld.global.u32 	%r803, [%rd9+292];
	xor.b32  	%r1103, %r1103, %r803;
	ld.global.u32 	%r804, [%rd9+296];
	xor.b32  	%r1010, %r1010, %r804;
$L__BB1_73:
	and.b32  	%r806, %r698, 32768;
	setp.eq.s32 	%p40, %r806, 0;
	@%p40 bra 	$L__BB1_75;
	ld.global.u32 	%r807, [%rd9+300];
	xor.b32  	%r1014, %r1014, %r807;
	ld.global.u32 	%r808, [%rd9+304];
	xor.b32  	%r1013, %r1013, %r808;
	ld.global.u32 	%r809, [%rd9+308];
	xor.b32  	%r1104, %r1104, %r809;
	ld.global.u32 	%r810, [%rd9+312];
	xor.b32  	%r1103, %r1103, %r810;
	ld.global.u32 	%r811, [%rd9+316];
	xor.b32  	%r1010, %r1010, %r811;
$L__BB1_75:
	add.s32 	%r1101, %r1101, 16;
	setp.ne.s32 	%p41, %r1101, 32;
	@%p41 bra 	$L__BB1_43;
	mad.lo.s32 	%r812, %r1095, -31, %r193;
	add.s32 	%r1095, %r812, 1;
	setp.ne.s32 	%p42, %r1095, 5;
	@%p42 bra 	$L__BB1_42;
	st.local.u32 	[%rd3+4], %r1014;
	st.local.v2.u32 	[%rd3+8], {%r1013, %r1104};
	st.local.v2.u32 	[%rd3+16], {%r1103, %r1010};
	setp.ne.s64 	%p43, %rd6, 3;
	@%p43 bra 	$L__BB1_115;
	mov.b32 	%r1010, 0;
	mov.u32 	%r1195, %r1010;
	mov.u32 	%r1196, %r1010;
	mov.u32 	%r1013, %r1010;
	mov.u32 	%r1014, %r1010;
	mov.u32 	%r1187, %r1010;
$L__BB1_79:
	mul.wide.u32 	%rd35, %r1187, 4;
	add.s64 	%rd36, %rd3, %rd35;
	ld.local.u32 	%r368, [%rd36+4];
	shl.b32 	%r369, %r1187, 5;
	mov.b32 	%r1193, 0;
$L__BB1_80:
	.pragma "nounroll";
	shr.u32 	%r815, %r368, %r1193;
	and.b32  	%r816, %r815, 1;
	setp.eq.b32 	%p44, %r816, 1;
	not.pred 	%p45, %p44;
	add.s32 	%r817, %r369, %r1193;
	mul.lo.s32 	%r818, %r817, 5;
	mul.wide.u32 	%rd37, %r818, 4;
	add.s64 	%rd10, %rd7, %rd37;
	@%p45 bra 	$L__BB1_82;
	ld.global.u32 	%r819, [%rd10];
	xor.b32  	%r1014, %r1014, %r819;
	ld.global.u32 	%r820, [%rd10+4];
	xor.b32  	%r1013, %r1013, %r820;
	ld.global.u32 	%r821, [%rd10+8];
	xor.b32  	%r1196, %r1196, %r821;
	ld.global.u32 	%r822, [%rd10+12];
	xor.b32  	%r1195, %r1195, %r822;
	ld.global.u32 	%r823, [%rd10+16];
	xor.b32  	%r1010, %r1010, %r823;
$L__BB1_82:
	and.b32  	%r825, %r815, 2;
	setp.eq.s32 	%p46, %r825, 0;
	@%p46 bra 	$L__BB1_84;
	ld.global.u32 	%r826, [%rd10+20];
	xor.b32  	%r1014, %r1014, %r826;
	ld.global.u32 	%r827, [%rd10+24];
	xor.b32  	%r1013, %r1013, %r827;
	ld.global.u32 	%r828, [%rd10+28];
	xor.b32  	%r1196, %r1196, %r828;
	ld.global.u32 	%r829, [%rd10+32];
	xor.b32  	%r1195, %r1195, %r829;
	ld.global.u32 	%r830, [%rd10+36];
	xor.b32  	%r1010, %r1010, %r830;
$L__BB1_84:
	and.b32  	%r832, %r815, 4;
	setp.eq.s32 	%p47, %r832, 0;
	@%p47 bra 	$L__BB1_86;
	ld.global.u32 	%r833, [%rd10+40];
	xor.b32  	%r1014, %r1014, %r833;
	ld.global.u32 	%r834, [%rd10+44];
	xor.b32  	%r1013, %r1013, %r834;
	ld.global.u32 	%r835, [%rd10+48];
	xor.b32  	%r1196, %r1196, %r835;
	ld.global.u32 	%r836, [%rd10+52];
	xor.b32  	%r1195, %r1195, %r836;
	ld.global.u32 	%r837, [%rd10+56];
	xor.b32  	%r1010, %r1010, %r837;
$L__BB1_86:
	and.b32  	%r839, %r815, 8;
	setp.eq.s32 	%p48, %r839, 0;
	@%p48 bra 	$L__BB1_88;
	ld.global.u32 	%r840, [%rd10+60];
	xor.b32  	%r1014, %r1014, %r840;
	ld.global.u32 	%r841, [%rd10+64];
	xor.b32  	%r1013, %r1013, %r841;
	ld.global.u32 	%r842, [%rd10+68];
	xor.b32  	%r1196, %r1196, %r842;
	ld.global.u32 	%r843, [%rd10+72];
	xor.b32  	%r1195, %r1195, %r843;
	ld.global.u32 	%r844, [%rd10+76];
	xor.b32  	%r1010, %r1010, %r844;
$L__BB1_88:
	and.b32  	%r846, %r815, 16;
	setp.eq.s32 	%p49, %r846, 0;
	@%p49 bra 	$L__BB1_90;
	ld.global.u32 	%r847, [%rd10+80];
	xor.b32  	%r1014, %r1014, %r847;
	ld.global.u32 	%r848, [%rd10+84];
	xor.b32  	%r1013, %r1013, %r848;
	ld.global.u32 	%r849, [%rd10+88];
	xor.b32  	%r1196, %r1196, %r849;
	ld.global.u32 	%r850, [%rd10+92];
	xor.b32  	%r1195, %r1195, %r850;
	ld.global.u32 	%r851, [%rd10+96];
	xor.b32  	%r1010, %r1010, %r851;
$L__BB1_90:
	and.b32  	%r853, %r815, 32;
	setp.eq.s32 	%p50, %r853, 0;
	@%p50 bra 	$L__BB1_92;
	ld.global.u32 	%r854, [%rd10+100];
	xor.b32  	%r1014, %r1014, %r854;
	ld.global.u32 	%r855, [%rd10+104];
	xor.b32  	%r1013, %r1013, %r855;
	ld.global.u32 	%r856, [%rd10+108];
	xor.b32  	%r1196, %r1196, %r856;
	ld.global.u32 	%r857, [%rd10+112];
	xor.b32  	%r1195, %r1195, %r857;
	ld.global.u32 	%r858, [%rd10+116];
	xor.b32  	%r1010, %r1010, %r858;
$L__BB1_92:
	and.b32  	%r860, %r815, 64;
	setp.eq.s32 	%p51, %r860, 0;
	@%p51 bra 	$L__BB1_94;
	ld.global.u32 	%r861, [%rd10+120];
	xor.b32  	%r1014, %r1014, %r861;
	ld.global.u32 	%r862, [%rd10+124];
	xor.b32  	%r1013, %r1013, %r862;
	ld.global.u32 	%r863, [%rd10+128];
	xor.b32  	%r1196, %r1196, %r863;
	ld.global.u32 	%r864, [%rd10+132];
	xor.b32  	%r1195, %r1195, %r864;
	ld.global.u32 	%r865, [%rd10+136];
	xor.b32  	%r1010, %r1010, %r865;
$L__BB1_94:
	and.b32  	%r867, %r815, 128;
	setp.eq.s32 	%p52, %r867, 0;
	@%p52 bra 	$L__BB1_96;
	ld.global.u32 	%r868, [%rd10+140];
	xor.b32  	%r1014, %r1014, %r868;
	ld.global.u32 	%r869, [%rd10+144];
	xor.b32  	%r1013, %r1013, %r869;
	ld.global.u32 	%r870, [%rd10+148];
	xor.b32  	%r1196, %r1196, %r870;
	ld.global.u32 	%r871, [%rd10+152];
	xor.b32  	%r1195, %r1195, %r871;
	ld.global.u32 	%r872, [%rd10+156];
	xor.b32  	%r1010, %r1010, %r872;
$L__BB1_96:
	and.b32  	%r874, %r815, 256;
	setp.eq.s32 	%p53, %r874, 0;
	@%p53 bra 	$L__BB1_98;
	ld.global.u32 	%r875, [%rd10+160];
	xor.b32  	%r1014, %r1014, %r875;
	ld.global.u32 	%r876, [%rd10+164];
	xor.b32  	%r1013, %r1013, %r876;
	ld.global.u32 	%r877, [%rd10+168];
	xor.b32  	%r1196, %r1196, %r877;
	ld.global.u32 	%r878, [%rd10+172];
	xor.b32  	%r1195, %r1195, %r878;
	ld.global.u32 	%r879, [%rd10+176];
	xor.b32  	%r1010, %r1010, %r879;
$L__BB1_98:
	and.b32  	%r881, %r815, 512;
	setp.eq.s32 	%p54, %r881, 0;
	@%p54 bra 	$L__BB1_100;
	ld.global.u32 	%r882, [%rd10+180];
	xor.b32  	%r1014, %r1014, %r882;
	ld.global.u32 	%r883, [%rd10+184];
	xor.b32  	%r1013, %r1013, %r883;
	ld.global.u32 	%r884, [%rd10+188];
	xor.b32  	%r1196, %r1196, %r884;
	ld.global.u32 	%r885, [%rd10+192];
	xor.b32  	%r1195, %r1195, %r885;
	ld.global.u32 	%r886, [%rd10+196];
	xor.b32  	%r1010, %r1010, %r886;
$L__BB1_100:
	and.b32  	%r888, %r815, 1024;
	setp.eq.s32 	%p55, %r888, 0;
	@%p55 bra 	$L__BB1_102;
	ld.global.u32 	%r889, [%rd10+200];
	xor.b32  	%r1014, %r1014, %r889;
	ld.global.u32 	%r890, [%rd10+204];
	xor.b32  	%r1013, %r1013, %r890;
	ld.global.u32 	%r891, [%rd10+208];
	xor.b32  	%r1196, %r1196, %r891;
	ld.global.u32 	%r892, [%rd10+212];
	xor.b32  	%r1195, %r1195, %r892;
	ld.global.u32 	%r893, [%rd10+216];
	xor.b32  	%r1010, %r1010, %r893;
$L__BB1_102:
	and.b32  	%r895, %r815, 2048;
	setp.eq.s32 	%p56, %r895, 0;
	@%p56 bra 	$L__BB1_104;
	ld.global.u32 	%r896, [%rd10+220];
	xor.b32  	%r1014, %r1014, %r896;
	ld.global.u32 	%r897, [%rd10+224];
	xor.b32  	%r1013, %r1013, %r897;
	ld.global.u32 	%r898, [%rd10+228];
	xor.b32  	%r1196, %r1196, %r898;
	ld.global.u32 	%r899, [%rd10+232];
	xor.b32  	%r1195, %r1195, %r899;
	ld.global.u32 	%r900, [%rd10+236];
	xor.b32  	%r1010, %r1010, %r900;
$L__BB1_104:
	and.b32  	%r902, %r815, 4096;
	setp.eq.s32 	%p57, %r902, 0;
	@%p57 bra 	$L__BB1_106;
	ld.global.u32 	%r903, [%rd10+240];
	xor.b32  	%r1014, %r1014, %r903;
	ld.global.u32 	%r904, [%rd10+244];
	xor.b32  	%r1013, %r1013, %r904;
	ld.global.u32 	%r905, [%rd10+248];
	xor.b32  	%r1196, %r1196, %r905;
	ld.global.u32 	%r906, [%rd10+252];
	xor.b32  	%r1195, %r1195, %r906;
	ld.global.u32 	%r907, [%rd10+256];
	xor.b32  	%r1010, %r1010, %r907;
$L__BB1_106:
	and.b32  	%r909, %r815, 8192;
	setp.eq.s32 	%p58, %r909, 0;
	@%p58 bra 	$L__BB1_108;
	ld.global.u32 	%r910, [%rd10+260];
	xor.b32  	%r1014, %r1014, %r910;
	ld.global.u32 	%r911, [%rd10+264];
	xor.b32  	%r1013, %r1013, %r911;
	ld.global.u32 	%r912, [%rd10+268];
	xor.b32  	%r1196, %r1196, %r912;
	ld.global.u32 	%r913, [%rd10+272];
	xor.b32  	%r1195, %r1195, %r913;
	ld.global.u32 	%r914, [%rd10+276];
	xor.b32  	%r1010, %r1010, %r914;
$L__BB1_108:
	and.b32  	%r916, %r815, 16384;
	setp.eq.s32 	%p59, %r916, 0;
	@%p59 bra 	$L__BB1_110;
	ld.global.u32 	%r917, [%rd10+280];
	xor.b32  	%r1014, %r1014, %r917;
	ld.global.u32 	%r918, [%rd10+284];
	xor.b32  	%r1013, %r1013, %r918;
	ld.global.u32 	%r919, [%rd10+288];
	xor.b32  	%r1196, %r1196, %r919;
	ld.global.u32 	%r920, [%rd10+292];
	xor.b32  	%r1195, %r1195, %r920;
	ld.global.u32 	%r921, [%rd10+296];
	xor.b32  	%r1010, %r1010, %r921;
$L__BB1_110:
	and.b32  	%r923, %r815, 32768;
	setp.eq.s32 	%p60, %r923, 0;
	@%p60 bra 	$L__BB1_112;
	ld.global.u32 	%r924, [%rd10+300];
	xor.b32  	%r1014, %r1014, %r924;
	ld.global.u32 	%r925, [%rd10+304];
	xor.b32  	%r1013, %r1013, %r925;
	ld.global.u32 	%r926, [%rd10+308];
	xor.b32  	%r1196, %r1196, %r926;
	ld.global.u32 	%r927, [%rd10+312];
	xor.b32  	%r1195, %r1195, %r927;
	ld.global.u32 	%r928, [%rd10+316];
	xor.b32  	%r1010, %r1010, %r928;
$L__BB1_112:
	add.s32 	%r1193, %r1193, 16;
	setp.ne.s32 	%p61, %r1193, 32;
	@%p61 bra 	$L__BB1_80;
	mad.lo.s32 	%r929, %r1187, -31, %r369;
	add.s32 	%r1187, %r929, 1;
	setp.ne.s32 	%p62, %r1187, 5;
	@%p62 bra 	$L__BB1_79;
	st.local.u32 	[%rd3+4], %r1014;
	st.local.v2.u32 	[%rd3+8], {%r1013, %r1196};
	st.local.v2.u32 	[%rd3+16], {%r1195, %r1010};
$L__BB1_115:
	shr.u64 	%rd73, %rd5, 2;
	add.s32 	%r997, %r997, 1;
	setp.gt.u64 	%p63, %rd5, 3;
	@%p63 bra 	$L__BB1_3;
$L__BB1_116:
	shl.b64 	%rd38, %rd4, 2;
	add.s64 	%rd39, %rd2, %rd38;
	ld.global.u32 	%r545, [%rd39];
	setp.lt.s32 	%p64, %r565, 1;
	@%p64 bra 	$L__BB1_173;
	mul.lo.s32 	%r546, %r565, %r1;
	add.s32 	%r931, %r546, %r1;
	mul.wide.s32 	%rd40, %r931, 8;
	add.s64 	%rd12, %rd1, %rd40;
	and.b32  	%r547, %r565, 7;
	setp.lt.u32 	%p65, %r565, 8;
	mov.b32 	%r1284, 0;
	@%p65 bra 	$L__BB1_144;
	neg.s32 	%r1281, %r1;
	add.s64 	%rd75, %rd2, 16;
	mul.wide.s32 	%rd41, %r546, 8;
	add.s64 	%rd42, %rd41, %rd1;
	add.s64 	%rd74, %rd42, 32;
	mov.b32 	%r1282, 0;
	mov.u32 	%r1280, %r546;
$L__BB1_119:
	.pragma "nounroll";
	or.b32  	%r933, %r1281, %r545;
	setp.ne.s32 	%p66, %r933, 0;
	@%p66 bra 	$L__BB1_121;
	ld.global.f64 	%fd144, [%rd12];
	bra.uni 	$L__BB1_122;
$L__BB1_121:
	ld.global.u32 	%r934, [%rd75+-16];
	cvt.rn.f64.s32 	%fd84, %r934;
	mul.wide.s32 	%rd43, %r1280, 8;
	add.s64 	%rd44, %rd1, %rd43;
	ld.global.f64 	%fd85, [%rd44];
	mul.f64 	%fd144, %fd85, %fd84;
$L__BB1_122:
	setp.eq.s32 	%p67, %r545, 0;
	add.f64 	%fd5, %fd165, %fd144;
	add.s32 	%r935, %r1282, 1;
	setp.eq.s32 	%p68, %r935, %r1;
	and.pred  	%p69, %p68, %p67;
	@%p69 bra 	$L__BB1_124;
	ld.global.u32 	%r936, [%rd75+-12];
	cvt.rn.f64.s32 	%fd86, %r936;
	ld.global.f64 	%fd87, [%rd74+-24];
	mul.f64 	%fd145, %fd87, %fd86;
	bra.uni 	$L__BB1_125;
$L__BB1_124:
	ld.global.f64 	%fd145, [%rd12];
$L__BB1_125:
	add.f64 	%fd9, %fd5, %fd145;
	add.s32 	%r937, %r1282, 2;
	setp.eq.s32 	%p71, %r937, %r1;
	and.pred  	%p72, %p71, %p67;
	@%p72 bra 	$L__BB1_127;
	ld.global.u32 	%r938, [%rd75+-8];
	cvt.rn.f64.s32 	%fd88, %r938;
	ld.global.f64 	%fd89, [%rd74+-16];
	mul.f64 	%fd146, %fd89, %fd88;
	bra.uni 	$L__BB1_128;
$L__BB1_127:
	ld.global.f64 	%fd146, [%rd12];
$L__BB1_128:
	add.f64 	%fd13, %fd9, %fd146;
	add.s32 	%r939, %r1282, 3;
	setp.eq.s32 	%p74, %r939, %r1;
	and.pred  	%p75, %p74, %p67;
	@%p75 bra 	$L__BB1_130;
	ld.global.u32 	%r940, [%rd75+-4];
	cvt.rn.f64.s32 	%fd90, %r940;
	ld.global.f64 	%fd91, [%rd74+-8];
	mul.f64 	%fd147, %fd91, %fd90;
	bra.uni 	$L__BB1_131;
$L__BB1_130:
	ld.global.f64 	%fd147, [%rd12];
$L__BB1_131:
	add.f64 	%fd17, %fd13, %fd147;
	add.s32 	%r941, %r1282, 4;
	setp.eq.s32 	%p77, %r941, %r1;
	and.pred  	%p78, %p77, %p67;
	@%p78 bra 	$L__BB1_133;
	ld.global.u32 	%r942, [%rd75];
	cvt.rn.f64.s32 	%fd92, %r942;
	ld.global.f64 	%fd93, [%rd74];
	mul.f64 	%fd148, %fd93, %fd92;
	bra.uni 	$L__BB1_134;
$L__BB1_133:
	ld.global.f64 	%fd148, [%rd12];
$L__BB1_134:
	add.f64 	%fd21, %fd17, %fd148;
	add.s32 	%r943, %r1282, 5;
	setp.eq.s32 	%p80, %r943, %r1;
	and.pred  	%p81, %p80, %p67;
	@%p81 bra 	$L__BB1_136;
	ld.global.u32 	%r944, [%rd75+4];
	cvt.rn.f64.s32 	%fd94, %r944;
	ld.global.f64 	%fd95, [%rd74+8];
	mul.f64 	%fd149, %fd95, %fd94;
	bra.uni 	$L__BB1_137;
$L__BB1_136:
	ld.global.f64 	%fd149, [%rd12];
$L__BB1_137:
	add.f64 	%fd25, %fd21, %fd149;
	add.s32 	%r945, %r1282, 6;
	setp.eq.s32 	%p83, %r945, %r1;
	and.pred  	%p84, %p83, %p67;
	@%p84 bra 	$L__BB1_139;
	ld.global.u32 	%r946, [%rd75+8];
	cvt.rn.f64.s32 	%fd96, %r946;
	ld.global.f64 	%fd97, [%rd74+16];
	mul.f64 	%fd150, %fd97, %fd96;
	bra.uni 	$L__BB1_140;
$L__BB1_139:
	ld.global.f64 	%fd150, [%rd12];
$L__BB1_140:
	add.f64 	%fd29, %fd25, %fd150;
	add.s32 	%r947, %r1282, 7;
	setp.eq.s32 	%p86, %r947, %r1;
	and.pred  	%p87, %p86, %p67;
	@%p87 bra 	$L__BB1_142;
	ld.global.u32 	%r948, [%rd75+12];
	cvt.rn.f64.s32 	%fd98, %r948;
	ld.global.f64 	%fd99, [%rd74+24];
	mul.f64 	%fd151, %fd99, %fd98;
	bra.uni 	$L__BB1_143;
$L__BB1_142:
	ld.global.f64 	%fd151, [%rd12];
$L__BB1_143:
	add.f64 	%fd165, %fd29, %fd151;
	add.s32 	%r1282, %r1282, 8;
	add.s32 	%r1281, %r1281, 8;
	add.s64 	%rd75, %rd75, 32;
	add.s32 	%r1280, %r1280, 8;
	add.s64 	%rd74, %rd74, 64;
	and.b32  	%r1284, %r565, 2147483640;
	setp.ne.s32 	%p88, %r1282, %r1284;
	@%p88 bra 	$L__BB1_119;
$L__BB1_144:
	setp.eq.s32 	%p89, %r547, 0;
	@%p89 bra 	$L__BB1_173;
	and.b32  	%r557, %r565, 3;
	setp.lt.u32 	%p90, %r547, 4;
	@%p90 bra 	$L__BB1_159;
	setp.eq.s32 	%p91, %r545, 0;
	setp.eq.s32 	%p92, %r1284, %r1;
	and.pred  	%p93, %p92, %p91;
	mul.wide.u32 	%rd45, %r1284, 4;
	add.s64 	%rd19, %rd2, %rd45;
	@%p93 bra 	$L__BB1_148;
	ld.global.u32 	%r949, [%rd19];
	cvt.rn.f64.s32 	%fd101, %r949;
	add.s32 	%r950, %r1284, %r546;
	mul.wide.s32 	%rd46, %r950, 8;
	add.s64 	%rd47, %rd1, %rd46;
	ld.global.f64 	%fd102, [%rd47];
	mul.f64 	%fd154, %fd102, %fd101;
	bra.uni 	$L__BB1_149;
$L__BB1_148:
	ld.global.f64 	%fd154, [%rd12];
$L__BB1_149:
	setp.eq.s32 	%p94, %r545, 0;
	add.f64 	%fd39, %fd165, %fd154;
	add.s32 	%r951, %r1284, 1;
	setp.eq.s32 	%p95, %r951, %r1;
	and.pred  	%p96, %p95, %p94;
	cvt.s64.s32 	%rd48, %r546;
	cvt.u64.u32 	%rd49, %r1284;
	add.s64 	%rd50, %rd49, %rd48;
	shl.b64 	%rd51, %rd50, 3;
	add.s64 	%rd20, %rd1, %rd51;
	@%p96 bra 	$L__BB1_151;
	ld.global.u32 	%r952, [%rd19+4];
	cvt.rn.f64.s32 	%fd103, %r952;
	ld.global.f64 	%fd104, [%rd20+8];
	mul.f64 	%fd155, %fd104, %fd103;
	bra.uni 	$L__BB1_152;
$L__BB1_151:
	ld.global.f64 	%fd155, [%rd12];
$L__BB1_152:
	add.f64 	%fd43, %fd39, %fd155;
	add.s32 	%r953, %r1284, 2;
	setp.eq.s32 	%p98, %r953, %r1;
	and.pred  	%p99, %p98, %p94;
	@%p99 bra 	$L__BB1_154;
	ld.global.u32 	%r954, [%rd19+8];
	cvt.rn.f64.s32 	%fd105, %r954;
	ld.global.f64 	%fd106, [%rd20+16];
	mul.f64 	%fd156, %fd106, %fd105;
	bra.uni 	$L__BB1_155;
$L__BB1_154:
	ld.global.f64 	%fd156, [%rd12];
$L__BB1_155:
	add.f64 	%fd47, %fd43, %fd156;
	add.s32 	%r955, %r1284, 3;
	setp.eq.s32 	%p101, %r955, %r1;
	and.pred  	%p102, %p101, %p94;
	@%p102 bra 	$L__BB1_157;
	ld.global.u32 	%r956, [%rd19+12];
	cvt.rn.f64.s32 	%fd107, %r956;
	ld.global.f64 	%fd108, [%rd20+24];
	mul.f64 	%fd157, %fd108, %fd107;
	bra.uni 	$L__BB1_158;
$L__BB1_157:
	ld.global.f64 	%fd157, [%rd12];
$L__BB1_158:
	add.f64 	%fd165, %fd47, %fd157;
	add.s32 	%r1284, %r1284, 4;
$L__BB1_159:
	setp.eq.s32 	%p103, %r557, 0;
	@%p103 bra 	$L__BB1_173;
	setp.eq.s32 	%p104, %r557, 1;
	@%p104 bra 	$L__BB1_168;
	setp.eq.s32 	%p105, %r545, 0;
	setp.eq.s32 	%p106, %r1284, %r1;
	and.pred  	%p107, %p106, %p105;
	mul.wide.u32 	%rd52, %r1284, 4;
	add.s64 	%rd21, %rd2, %rd52;
	@%p107 bra 	$L__BB1_163;
	ld.global.u32 	%r957, [%rd21];
	cvt.rn.f64.s32 	%fd110, %r957;
	add.s32 	%r958, %r1284, %r546;
	mul.wide.s32 	%rd53, %r958, 8;
	add.s64 	%rd54, %rd1, %rd53;
	ld.global.f64 	%fd111, [%rd54];
	mul.f64 	%fd160, %fd111, %fd110;
	bra.uni 	$L__BB1_164;
$L__BB1_163:
	ld.global.f64 	%fd160, [%rd12];
$L__BB1_164:
	setp.eq.s32 	%p108, %r545, 0;
	add.f64 	%fd57, %fd165, %fd160;
	add.s32 	%r959, %r1284, 1;
	setp.eq.s32 	%p109, %r959, %r1;
	and.pred  	%p110, %p109, %p108;
	@%p110 bra 	$L__BB1_166;
	ld.global.u32 	%r960, [%rd21+4];
	cvt.rn.f64.s32 	%fd112, %r960;
	cvt.s64.s32 	%rd55, %r546;
	cvt.s64.s32 	%rd56, %r1284;
	add.s64 	%rd57, %rd56, %rd55;
	shl.b64 	%rd58, %rd57, 3;
	add.s64 	%rd59, %rd1, %rd58;
	ld.global.f64 	%fd113, [%rd59+8];
	mul.f64 	%fd161, %fd113, %fd112;
	bra.uni 	$L__BB1_167;
$L__BB1_166:
	ld.global.f64 	%fd161, [%rd12];
$L__BB1_167:
	add.f64 	%fd165, %fd57, %fd161;
	add.s32 	%r1284, %r1284, 2;
$L__BB1_168:
	and.b32  	%r961, %r565, 1;
	setp.eq.b32 	%p111, %r961, 1;
	not.pred 	%p112, %p111;
	@%p112 bra 	$L__BB1_173;
	setp.eq.s32 	%p113, %r545, 0;
	setp.eq.s32 	%p114, %r1284, %r1;
	and.pred  	%p115, %p114, %p113;
	@%p115 bra 	$L__BB1_171;
	mul.wide.u32 	%rd60, %r1284, 4;
	add.s64 	%rd61, %rd2, %rd60;
	ld.global.u32 	%r962, [%rd61];
	cvt.rn.f64.s32 	%fd114, %r962;
	add.s32 	%r963, %r1284, %r546;
	mul.wide.s32 	%rd62, %r963, 8;
	add.s64 	%rd63, %rd1, %rd62;
	ld.global.f64 	%fd115, [%rd63];
	mul.f64 	%fd164, %fd115, %fd114;
	bra.uni 	$L__BB1_172;
$L__BB1_171:
	ld.global.f64 	%fd164, [%rd12];
$L__BB1_172:
	add.f64 	%fd165, %fd165, %fd164;
$L__BB1_173:
	ld.param.f64 	%fd142, [_Z10slipBinaryPiPdiddS0_d_param_4];
	ld.param.f64 	%fd141, [_Z10slipBinaryPiPdiddS0_d_param_3];
	setp.eq.s32 	%p116, %r545, 0;
	selp.f64 	%fd117, 0d4000000000000000, 0dC000000000000000, %p116;
	mul.f64 	%fd118, %fd117, %fd165;
	sub.f64 	%fd69, %fd118, %fd141;
	neg.f64 	%fd119, %fd69;
	mul.f64 	%fd70, %fd142, %fd119;
	setp.lt.f64 	%p117, %fd69, 0d0000000000000000;
	mov.f64 	%fd167, 0d3FF0000000000000;
	@%p117 bra 	$L__BB1_178;
	fma.rn.f64 	%fd120, %fd70, 0d3FF71547652B82FE, 0d4338000000000000;
	{
	.reg .b32 %temp; 
	mov.b64 	{%r562, %temp}, %fd120;
	}
	mov.f64 	%fd121, 0dC338000000000000;
	add.rn.f64 	%fd122, %fd120, %fd121;
	fma.rn.f64 	%fd123, %fd122, 0dBFE62E42FEFA39EF, %fd70;
	fma.rn.f64 	%fd124, %fd122, 0dBC7ABC9E3B39803F, %fd123;
	fma.rn.f64 	%fd125, %fd124, 0d3E5ADE1569CE2BDF, 0d3E928AF3FCA213EA;
	fma.rn.f64 	%fd126, %fd125, %fd124, 0d3EC71DEE62401315;
	fma.rn.f64 	%fd127, %fd126, %fd124, 0d3EFA01997C89EB71;
	fma.rn.f64 	%fd128, %fd127, %fd124, 0d3F2A01A014761F65;
	fma.rn.f64 	%fd129, %fd128, %fd124, 0d3F56C16C1852B7AF;
	fma.rn.f64 	%fd130, %fd129, %fd124, 0d3F81111111122322;
	fma.rn.f64 	%fd131, %fd130, %fd124, 0d3FA55555555502A1;
	fma.rn.f64 	%fd132, %fd131, %fd124, 0d3FC5555555555511;
	fma.rn.f64 	%fd133, %fd132, %fd124, 0d3FE000000000000B;
	fma.rn.f64 	%fd134, %fd133, %fd124, 0d3FF0000000000000;
	fma.rn.f64 	%fd135, %fd134, %fd124, 0d3FF0000000000000;
	{
	.reg .b32 %temp; 
	mov.b64 	{%r563, %temp}, %fd135;
	}
	{
	.reg .b32 %temp; 
	mov.b64 	{%temp, %r564}, %fd135;
	}
	shl.b32 	%r964, %r562, 20;
	add.s32 	%r965, %r964, %r564;
	mov.b64 	%fd166, {%r563, %r965};
	{
	.reg .b32 %temp; 
	mov.b64 	{%temp, %r966}, %fd70;
	}
	mov.b32 	%f2, %r966;
	abs.f32 	%f1, %f2;
	setp.lt.f32 	%p118, %f1, 0f4086232B;
	@%p118 bra 	$L__BB1_177;
	setp.lt.f64 	%p119, %fd70, 0d0000000000000000;
	add.f64 	%fd136, %fd70, 0d7FF0000000000000;
	selp.f64 	%fd166, 0d0000000000000000, %fd136, %p119;
	setp.geu.f32 	%p120, %f1, 0f40874800;
	@%p120 bra 	$L__BB1_177;
	shr.u32 	%r967, %r562, 31;
	add.s32 	%r968, %r562, %r967;
	shr.s32 	%r969, %r968, 1;
	shl.b32 	%r970, %r969, 20;
	add.s32 	%r971, %r564, %r970;
	mov.b64 	%fd137, {%r563, %r971};
	sub.s32 	%r972, %r562, %r969;
	shl.b32 	%r973, %r972, 20;
	add.s32 	%r974, %r973, 1072693248;
	mov.b32 	%r975, 0;
	mov.b64 	%fd138, {%r975, %r974};
	mul.f64 	%fd166, %fd138, %fd137;
$L__BB1_177:
	shr.u32 	%r976, %r1014, 2;
	xor.b32  	%r977, %r976, %r1014;
	shl.b32 	%r978, %r1010, 4;
	shl.b32 	%r979, %r977, 1;
	xor.b32  	%r980, %r979, %r978;
	xor.b32  	%r981, %r980, %r977;
	xor.b32  	%r982, %r981, %r1010;
	add.s32 	%r983, %r2, %r982;
	add.s32 	%r984, %r983, 362437;
	shr.u32 	%r985, %r1013, 2;
	xor.b32  	%r986, %r985, %r1013;
	shl.b32 	%r987, %r982, 4;
	shl.b32 	%r988, %r986, 1;
	xor.b32  	%r989, %r988, %r987;
	xor.b32  	%r990, %r989, %r986;
	xor.b32  	%r991, %r990, %r982;
	add.s32 	%r992, %r2, %r991;
	add.s32 	%r993, %r992, 724874;
	cvt.u64.u32 	%rd64, %r984;
	mul.wide.u32 	%rd65, %r993, 2097152;
	xor.b64  	%rd66, %rd65, %rd64;
	cvt.rn.f64.u64 	%fd139, %rd66;
	fma.rn.f64 	%fd140, %fd139, 0d3CA0000000000000, 0d3C90000000000000;
	setp.gt.f64 	%p121, %fd166, %fd140;
	selp.f64 	%fd167, 0d3FF0000000000000, 0d0000000000000000, %p121;
$L__BB1_178:
	ld.param.u64 	%rd72, [_Z10slipBinaryPiPdiddS0_d_param_5];
	cvta.to.global.u64 	%rd67, %rd72;
	shl.b64 	%rd68, %rd4, 3;
	add.s64 	%rd69, %rd67, %rd68;
	st.global.f64 	[%rd69], %fd167;
	mul.wide.s32 	%rd70, %r565, 8;
	add.s64 	%rd71, %rd69, %rd70;
	st.global.f64 	[%rd71], %fd69;
$L__BB1_179:
	ret;

}
	// .globl	_Z12slipBinaryPyPiPdiddS0_d
.visible .entry _Z12slipBinaryPyPiPdiddS0_d(
	.param .u64 .ptr .align 1 _Z12slipBinaryPyPiPdiddS0_d_param_0,
	.param .u64 .ptr .align 1 _Z12slipBinaryPyPiPdiddS0_d_param_1,
	.param .u32 _Z12slipBinaryPyPiPdiddS0_d_param_2,
	.param .f64 _Z12slipBinaryPyPiPdiddS0_d_param_3,
	.param .f64 _Z12slipBinaryPyPiPdiddS0_d_param_4,
	.param .u64 .ptr .align 1 _Z12slipBinaryPyPiPdiddS0_d_param_5,
	.param .f64 _Z12slipBinaryPyPiPdiddS0_d_param_6
)
{
	.local .align 8 .b8 	__local_depot2[48];
	.reg .b64 	%SP;
	.reg .b64 	%SPL;
	.reg .pred 	%p<77>;
	.reg .b32 	%r<1274>;
	.reg .b32 	%f<3>;
	.reg .b64 	%rd<52>;
	.reg .b64 	%fd<63>;
	// demoted variable
	.shared .align 4 .b8 _ZZ12slipBinaryPyPiPdiddS0_dE2sb[120];
	mov.u64 	%SPL, __local_depot2;
	ld.param.u64 	%rd16, [_Z12slipBinaryPyPiPdiddS0_d_param_0];
	ld.param.u64 	%rd17, [_Z12slipBinaryPyPiPdiddS0_d_param_1];
	ld.param.u32 	%r565, [_Z12slipBinaryPyPiPdiddS0_d_param_2];
	ld.param.f64 	%fd22, [_Z12slipBinaryPyPiPdiddS0_d_param_6];
	cvta.to.global.u64 	%rd1, %rd17;
	cvta.to.global.u64 	%rd2, %rd16;
	mov.u32 	%r566, %tid.x;
	mov.u32 	%r567, %ctaid.x;
	mov.u32 	%r568, %ntid.x;
	mad.lo.s32 	%r1, %r567, %r568, %r566;
	setp.ge.s32 	%p1, %r1, %r565;
	@%p1 bra 	$L__BB2_133;
	add.u64 	%rd3, %SPL, 0;
	cvt.rzi.u64.f64 	%rd19, %fd22;
	cvt.s64.s32 	%rd4, %r1;
	cvt.u32.u64 	%r569, %rd19;
	xor.b32  	%r570, %r569, -1429050551;
	mul.lo.s32 	%r571, %r570, 1099087573;
	{ .reg .b32 tmp; mov.b64 {tmp, %r572}, %rd19; }
	xor.b32  	%r573, %r572, -136515619;
	mul.lo.s32 	%r574, %r573, -1703105765;
	add.s32 	%r575, %r571, %r574;
	add.s32 	%r2, %r575, 6615241;
	add.s32 	%r1003, %r571, 123456789;
	st.local.v2.u32 	[%rd3], {%r2, %r1003};
	xor.b32  	%r1002, %r571, 362436069;
	add.s32 	%r576, %r574, 521288629;
	st.local.v2.u32 	[%rd3+8], {%r1002, %r576};
	xor.b32  	%r577, %r574, 88675123;
	add.s32 	%r999, %r571, 5783321;
	st.local.v2.u32 	[%rd3+16], {%r577, %r999};
	setp.eq.s32 	%p2, %r1, 0;
	@%p2 bra 	$L__BB2_116;
	mov.b32 	%r986, 0;
	mov.u64 	%rd50, %rd4;
$L__BB2_3:
	mov.u64 	%rd5, %rd50;
	and.b64  	%rd6, %rd5, 3;
	setp.eq.s64 	%p3, %rd6, 0;
	@%p3 bra 	$L__BB2_115;
	mul.wide.u32 	%rd20, %r986, 3200;
	mov.u64 	%rd21, precalc_xorwow_matrix;
	add.s64 	%rd7, %rd21, %rd20;
	mov.b32 	%r999, 0;
	mov.u32 	%r1000, %r999;
	mov.u32 	%r1001, %r999;
	mov.u32 	%r1002, %r999;
	mov.u32 	%r1003, %r999;
	mov.u32 	%r992, %r999;
$L__BB2_5:
	mul.wide.u32 	%rd22, %r992, 4;
	add.s64 	%rd23, %rd3, %rd22;
	ld.local.u32 	%r16, [%rd23+4];
	shl.b32 	%r17, %r992, 5;
	mov.b32 	%r998, 0;
$L__BB2_6:
	.pragma "nounroll";
	shr.u32 	%r581, %r16, %r998;
	and.b32  	%r582, %r581, 1;
	setp.eq.b32 	%p4, %r582, 1;
	not.pred 	%p5, %p4;
	add.s32 	%r583, %r17, %r998;
	mul.lo.s32 	%r584, %r583, 5;
	mul.wide.u32 	%rd24, %r584, 4;
	add.s64 	%rd8, %rd7, %rd24;
	@%p5 bra 	$L__BB2_8;
	ld.global.u32 	%r585, [%rd8];
	xor.b32  	%r1003, %r1003, %r585;
	ld.global.u32 	%r586, [%rd8+4];
	xor.b32  	%r1002, %r1002, %r586;
	ld.global.u32 	%r587, [%rd8+8];
	xor.b32  	%r1001, %r1001, %r587;
	ld.global.u32 	%r588, [%rd8+12];
	xor.b32  	%r1000, %r1000, %r588;
	ld.global.u32 	%r589, [%rd8+16];
	xor.b32  	%r999, %r999, %r589;
$L__BB2_8:
	and.b32  	%r591, %r581, 2;
	setp.eq.s32 	%p6, %r591, 0;
	@%p6 bra 	$L__BB2_10;
	ld.global.u32 	%r592, [%rd8+20];
	xor.b32  	%r1003, %r1003, %r592;
	ld.global.u32 	%r593, [%rd8+24];
	xor.b32  	%r1002, %r1002, %r593;
	ld.global.u32 	%r594, [%rd8+28];
	xor.b32  	%r1001, %r1001, %r594;
	ld.global.u32 	%r595, [%rd8+32];
	xor.b32  	%r1000, %r1000, %r595;
	ld.global.u32 	%r596, [%rd8+36];
	xor.b32  	%r999, %r999, %r596;
$L__BB2_10:
	and.b32  	%r598, %r581, 4;
	setp.eq.s32 	%p7, %r598, 0;
	@%p7 bra 	$L__BB2_12;
	ld.global.u32 	%r599, [%rd8+40];
	xor.b32  	%r1003, %r1003, %r599;
	ld.global.u32 	%r600, [%rd8+44];
	xor.b32  	%r1002, %r1002, %r600;
	ld.global.u32 	%r601, [%rd8+48];
	xor.b32  	%r1001, %r1001, %r601;
	ld.global.u32 	%r602, [%rd8+52];
	xor.b32  	%r1000, %r1000, %r602;
	ld.global.u32 	%r603, [%rd8+56];
	xor.b32  	%r999, %r999, %r603;
$L__BB2_12:
	and.b32  	%r605, %r581, 8;
	setp.eq.s32 	%p8, %r605, 0;
	@%p8 bra 	$L__BB2_14;
	ld.global.u32 	%r606, [%rd8+60];
	xor.b32  	%r1003, %r1003, %r606;
	ld.global.u32 	%r607, [%rd8+64];
	xor.b32  	%r1002, %r1002, %r607;
	ld.global.u32 	%r608, [%rd8+68];
	xor.b32  	%r1001, %r1001, %r608;
	ld.global.u32 	%r609, [%rd8+72];
	xor.b32  	%r1000, %r1000, %r609;
	ld.global.u32 	%r610, [%rd8+76];
	xor.b32  	%r999, %r999, %r610;
$L__BB2_14:
	and.b32  	%r612, %r581, 16;
	setp.eq.s32 	%p9, %r612, 0;
	@%p9 bra 	$L__BB2_16;
	ld.global.u32 	%r613, [%rd8+80];
	xor.b32  	%r1003, %r1003, %r613;
	ld.global.u32 	%r614, [%rd8+84];
	xor.b32  	%r1002, %r1002, %r614;
	ld.global.u32 	%r615, [%rd8+88];
	xor.b32  	%r1001, %r1001, %r615;
	ld.global.u32 	%r616, [%rd8+92];
	xor.b32  	%r1000, %r1000, %r616;
	ld.global.u32 	%r617, [%rd8+96];
	xor.b32  	%r999, %r999, %r617;
$L__BB2_16:
	and.b32  	%r619, %r581, 32;
	setp.eq.s32 	%p10, %r619, 0;
	@%p10 bra 	$L__BB2_18;
	ld.global.u32 	%r620, [%rd8+100];
	xor.b32  	%r1003, %r1003, %r620;
	ld.global.u32 	%r621, [%rd8+104];
	xor.b32  	%r1002, %r1002, %r621;
	ld.global.u32 	%r622, [%rd8+108];
	xor.b32  	%r1001, %r1001, %r622;
	ld.global.u32 	%r623, [%rd8+112];
	xor.b32  	%r1000, %r1000, %r623;
	ld.global.u32 	%r624, [%rd8+116];
	xor.b32  	%r999, %r999, %r624;
$L__BB2_18:
	and.b32  	%r626, %r581, 64;
	setp.eq.s32 	%p11, %r626, 0;
	@%p11 bra 	$L__BB2_20;
	ld.global.u32 	%r627, [%rd8+120];
	xor.b32  	%r1003, %r1003, %r627;
	ld.global.u32 	%r628, [%rd8+124];
	xor.b32  	%r1002, %r1002, %r628;
	ld.global.u32 	%r629, [%rd8+128];
	xor.b32  	%r1001, %r1001, %r629;
	ld.global.u32 	%r630, [%rd8+132];
	xor.b32  	%r1000, %r1000, %r630;
	ld.global.u32 	%r631, [%rd8+136];
	xor.b32  	%r999, %r999, %r631;
$L__BB2_20:
	and.b32  	%r633, %r581, 128;
	setp.eq.s32 	%p12, %r633, 0;
	@%p12 bra 	$L__BB2_22;
	ld.global.u32 	%r634, [%rd8+140];
	xor.b32  	%r1003, %r1003, %r634;
	ld.global.u32 	%r635, [%rd8+144];
	xor.b32  	%r1002, %r1002, %r635;
	ld.global.u32 	%r636, [%rd8+148];
	xor.b32  	%r1001, %r1001, %r636;
	ld.global.u32 	%r637, [%rd8+152];
	xor.b32  	%r1000, %r1000, %r637;
	ld.global.u32 	%r638, [%rd8+156];
	xor.b32  	%r999, %r999, %r638;
$L__BB2_22:
	and.b32  	%r640, %r581, 256;
	setp.eq.s32 	%p13, %r640, 0;
	@%p13 bra 	$L__BB2_24;
	ld.global.u32 	%r641, [%rd8+160];
	xor.b32  	%r1003, %r1003, %r641;
	ld.global.u32 	%r642, [%rd8+164];
	xor.b32  	%r1002, %r1002, %r642;
	ld.global.u32 	%r643, [%rd8+168];
	xor.b32  	%r1001, %r1001, %r643;
	ld.global.u32 	%r644, [%rd8+172];
	xor.b32  	%r1000, %r1000, %r644;
	ld.global.u32 	%r645, [%rd8+176];
	xor.b32  	%r999, %r999, %r645;
$L__BB2_24:
	and.b32  	%r647, %r581, 512;
	setp.eq.s32 	%p14, %r647, 0;
	@%p14 bra 	$L__BB2_26;
	ld.global.u32 	%r648, [%rd8+180];
	xor.b32  	%r1003, %r1003, %r648;
	ld.global.u32 	%r649, [%rd8+184];
	xor.b32  	%r1002, %r1002, %r649;
	ld.global.u32 	%r650, [%rd8+188];
	xor.b32  	%r1001, %r1001, %r650;
	ld.global.u32 	%r651, [%rd8+192];
	xor.b32  	%r1000, %r1000, %r651;
	ld.global.u32 	%r652, [%rd8+196];
	xor.b32  	%r999, %r999, %r652;
$L__BB2_26:
	and.b32  	%r654, %r581, 1024;
	setp.eq.s32 	%p15, %r654, 0;
	@%p15 bra 	$L__BB2_28;
	ld.global.u32 	%r655, [%rd8+200];
	xor.b32  	%r1003, %r1003, %r655;
	ld.global.u32 	%r656, [%rd8+204];
	xor.b32  	%r1002, %r1002, %r656;
	ld.global.u32 	%r657, [%rd8+208];
	xor.b32  	%r1001, %r1001, %r657;
	ld.global.u32 	%r658, [%rd8+212];
	xor.b32  	%r1000, %r1000, %r658;
	ld.global.u32 	%r659, [%rd8+216];
	xor.b32  	%r999, %r999, %r659;
$L__BB2_28:
	and.b32  	%r661, %r581, 2048;
	setp.eq.s32 	%p16, %r661, 0;
	@%p16 bra 	$L__BB2_30;
	ld.global.u32 	%r662, [%rd8+220];
	xor.b32  	%r1003, %r1003, %r662;
	ld.global.u32 	%r663, [%rd8+224];
	xor.b32  	%r1002, %r1002, %r663;
	ld.global.u32 	%r664, [%rd8+228];
	xor.b32  	%r1001, %r1001, %r664;
	ld.global.u32 	%r665, [%rd8+232];
	xor.b32  	%r1000, %r1000, %r665;
	ld.global.u32 	%r666, [%rd8+236];
	xor.b32  	%r999, %r999, %r666;
$L__BB2_30:
	and.b32  	%r668, %r581, 4096;
	setp.eq.s32 	%p17, %r668, 0;
	@%p17 bra 	$L__BB2_32;
	ld.global.u32 	%r669, [%rd8+240];
	xor.b32  	%r1003, %r1003, %r669;
	ld.global.u32 	%r670, [%rd8+244];
	xor.b32  	%r1002, %r1002, %r670;
	ld.global.u32 	%r671, [%rd8+248];
	xor.b32  	%r1001, %r1001, %r671;
	ld.global.u32 	%r672, [%rd8+252];
	xor.b32  	%r1000, %r1000, %r672;
	ld.global.u32 	%r673, [%rd8+256];
	xor.b32  	%r999, %r999, %r673;
$L__BB2_32:
	and.b32  	%r675, %r581, 8192;
	setp.eq.s32 	%p18, %r675, 0;
	@%p18 bra 	$L__BB2_34;
	ld.global.u32 	%r676, [%rd8+260];
	xor.b32  	%r1003, %r1003, %r676;
	ld.global.u32 	%r677, [%rd8+264];
	xor.b32  	%r1002, %r1002, %r677;
	ld.global.u32 	%r678, [%rd8+268];
	xor.b32  	%r1001, %r1001, %r678;
	ld.global.u32 	%r679, [%rd8+272];
	xor.b32  	%r1000, %r1000, %r679;
	ld.global.u32 	%r680, [%rd8+276];
	xor.b32  	%r999, %r999, %r680;
$L__BB2_34:
	and.b32  	%r682, %r581, 16384;
	setp.eq.s32 	%p19, %r682, 0;
	@%p19 bra 	$L__BB2_36;
	ld.global.u32 	%r683, [%rd8+280];
	xor.b32  	%r1003, %r1003, %r683;
	ld.global.u32 	%r684, [%rd8+284];
	xor.b32  	%r1002, %r1002, %r684;
	ld.global.u32 	%r685, [%rd8+288];
	xor.b32  	%r1001, %r1001, %r685;
	ld.global.u32 	%r686, [%rd8+292];
	xor.b32  	%r1000, %r1000, %r686;
	ld.global.u32 	%r687, [%rd8+296];
	xor.b32  	%r999, %r999, %r687;
$L__BB2_36:
	and.b32  	%r689, %r581, 32768;
	setp.eq.s32 	%p20, %r689, 0;
	@%p20 bra 	$L__BB2_38;
	ld.global.u32 	%r690, [%rd8+300];
	xor.b32  	%r1003, %r1003, %r690;
	ld.global.u32 	%r691, [%rd8+304];
	xor.b32  	%r1002, %r1002, %r691;
	ld.global.u32 	%r692, [%rd8+308];
	xor.b32  	%r1001, %r1001, %r692;
	ld.global.u32 	%r693, [%rd8+312];
	xor.b32  	%r1000, %r1000, %r693;
	ld.global.u32 	%r694, [%rd8+316];
	xor.b32  	%r999, %r999, %r694;
$L__BB2_38:
	add.s32 	%r998, %r998, 16;
	setp.ne.s32 	%p21, %r998, 32;
	@%p21 bra 	$L__BB2_6;
	mad.lo.s32 	%r695, %r992, -31, %r17;
	add.s32 	%r992, %r695, 1;
	setp.ne.s32 	%p22, %r992, 5;
	@%p22 bra 	$L__BB2_5;
	st.local.u32 	[%rd3+4], %r1003;
	st.local.v2.u32 	[%rd3+8], {%r1002, %r1001};
	st.local.v2.u32 	[%rd3+16], {%r1000, %r999};
	setp.eq.s64 	%p23, %rd6, 1;
	@%p23 bra 	$L__BB2_115;
	mov.b32 	%r999, 0;
	mov.u32 	%r1092, %r999;
	mov.u32 	%r1093, %r999;
	mov.u32 	%r1002, %r999;
	mov.u32 	%r1003, %r999;
	mov.u32 	%r1084, %r999;
$L__BB2_42:
	mul.wide.u32 	%rd25, %r1084, 4;
	add.s64 	%rd26, %rd3, %rd25;
	ld.local.u32 	%r192, [%rd26+4];
	shl.b32 	%r193, %r1084, 5;
	mov.b32 	%r1090, 0;
$L__BB2_43:
	.pragma "nounroll";
	shr.u32 	%r698, %r192, %r1090;
	and.b32  	%r699, %r698, 1;
	setp.eq.b32 	%p24, %r699, 1;
	not.pred 	%p25, %p24;
	add.s32 	%r700, %r193, %r1090;
	mul.lo.s32 	%r701, %r700, 5;
	mul.wide.u32 	%rd27, %r701, 4;
	add.s64 	%rd9, %rd7, %rd27;
	@%p25 bra 	$L__BB2_45;
	ld.global.u32 	%r702, [%rd9];
	xor.b32  	%r1003, %r1003, %r702;
	ld.global.u32 	%r703, [%rd9+4];
	xor.b32  	%r1002, %r1002, %r703;
	ld.global.u32 	%r704, [%rd9+8];
	xor.b32  	%r1093, %r1093, %r704;
	ld.global.u32 	%r705, [%rd9+12];
	xor.b32  	%r1092, %r1092, %r705;
	ld.global.u32 	%r706, [%rd9+16];
	xor.b32  	%r999, %r999, %r706;
$L__BB2_45:
	and.b32  	%r708, %r698, 2;
	setp.eq.s32 	%p26, %r708, 0;
	@%p26 bra 	$L__BB2_47;
	ld.global.u32 	%r709, [%rd9+20];
	xor.b32  	%r1003, %r1003, %r709;
	ld.global.u32 	%r710, [%rd9+24];
	xor.b32  	%r1002, %r1002, %r710;
	ld.global.u32 	%r711, [%rd9+28];
	xor.b32  	%r1093, %r1093, %r711;
	ld.global.u32 	%r712, [%rd9+32];
	xor.b32  	%r1092, %r1092, %r712;
	ld.global.u32 	%r713, [%rd9+36];
	xor.b32  	%r999, %r999, %r713;
$L__BB2_47:
	and.b32  	%r715, %r698, 4;
	setp.eq.s32 	%p27, %r715, 0;
	@%p27 bra 	$L__BB2_49;
	ld.global.u32 	%r716, [%rd9+40];
	xor.b32  	%r1003, %r1003, %r716;
	ld.global.u32 	%r717, [%rd9+44];
	xor.b32  	%r1002, %r1002, %r717;
	ld.global.u32 	%r718, [%rd9+48];
	xor.b32  	%r1093, %r1093, %r718;
	ld.global.u32 	%r719, [%rd9+52];
	xor.b32  	%r1092, %r1092, %r719;
	ld.global.u32 	%r720, [%rd9+56];
	xor.b32  	%r999, %r999, %r720;
$L__BB2_49:
	and.b32  	%r722, %r698, 8;
	setp.eq.s32 	%p28, %r722, 0;
	@%p28 bra 	$L__BB2_51;
	ld.global.u32 	%r723, [%rd9+60];
	xor.b32  	%r1003, %r1003, %r723;
	ld.global.u32 	%r724, [%rd9+64];
	xor.b32  	%r1002, %r1002, %r724;
	ld.global.u32 	%r725, [%rd9+68];
	xor.b32  	%r1093, %r1093, %r725;
	ld.global.u32 	%r726, [%rd9+72];
	xor.b32  	%r1092, %r1092, %r726;
	ld.global.u32 	%r727, [%rd9+76];
	xor.b32  	%r999, %r999, %r727;
$L__BB2_51:
	and.b32  	%r729, %r698, 16;
	setp.eq.s32 	%p29, %r729, 0;
	@%p29 bra 	$L__BB2_53;
	ld.global.u32 	%r730, [%rd9+80];
	xor.b32  	%r1003, %r1003, %r730;
	ld.global.u32 	%r731, [%rd9+84];
	xor.b32  	%r1002, %r1002, %r731;
	ld.global.u32 	%r732, [%rd9+88];
	xor.b32  	%r1093, %r1093, %r732;
	ld.global.u32 	%r733, [%rd9+92];
	xor.b32  	%r1092, %r1092, %r733;
	ld.global.u32 	%r734, [%rd9+96];
	xor.b32  	%r999, %r999, %r734;
$L__BB2_53:
	and.b32  	%r736, %r698, 32;
	setp.eq.s32 	%p30, %r736, 0;
	@%p30 bra 	$L__BB2_55;
	ld.global.u32 	%r737, [%rd9+100];
	xor.b32  	%r1003, %r1003, %r737;
	ld.global.u32 	%r738, [%rd9+104];
	xor.b32  	%r1002, %r1002, %r738;
	ld.global.u32 	%r739, [%rd9+108];
	xor.b32  	%r1093, %r1093, %r739;
	ld.global.u32 	%r740, [%rd9+112];
	xor.b32  	%r1092, %r1092, %r740;
	ld.global.u32 	%r741, [%rd9+116];
	xor.b32  	%r999, %r999, %r741;
$L__BB2_55:
	and.b32  	%r743, %r698, 64;
	setp.eq.s32 	%p31, %r743, 0;
	@%p31 bra 	$L__BB2_57;
	ld.global.u32 	%r744, [%rd9+120];
	xor.b32  	%r1003, %r1003, %r744;
	ld.global.u32 	%r745, [%rd9+124];
	xor.b32  	%r1002, %r1002, %r745;
	ld.global.u32 	%r746, [%rd9+128];
	xor.b32  	%r1093, %r1093, %r746;
	ld.global.u32 	%r747, [%rd9+132];
	xor.b32  	%r1092, %r1092, %r747;
	ld.global.u32 	%r748, [%rd9+136];
	xor.b32  	%r999, %r999, %r748;
$L__BB2_57:
	and.b32  	%r750, %r698, 128;
	setp.eq.s32 	%p32, %r750, 0;
	@%p32 bra 	$L__BB2_59;
	ld.global.u32 	%r751, [%rd9+140];
	xor.b32  	%r1003, %r1003, %r751;
	ld.global.u32 	%r752, [%rd9+144];
	xor.b32  	%r1002, %r1002, %r752;
	ld.global.u32 	%r753, [%rd9+148];
	xor.b32  	%r1093, %r1093, %r753;
	ld.global.u32 	%r754, [%rd9+152];
	xor.b32  	%r1092, %r1092, %r754;
	ld.global.u32 	%r755, [%rd9+156];
	xor.b32  	%r999, %r999, %r755;
$L__BB2_59:
	and.b32  	%r757, %r698, 256;
	setp.eq.s32 	%p33, %r757, 0;
	@%p33 bra 	$L__BB2_61;
	ld.global.u32 	%r758, [%rd9+160];
	xor.b32  	%r1003, %r1003, %r758;
	ld.global.u32 	%r759, [%rd9+164];
	xor.b32  	%r1002, %r1002, %r759;
	ld.global.u32 	%r760, [%rd9+168];
	xor.b32  	%r1093, %r1093, %r760;
	ld.global.u32 	%r761, [%rd9+172];
	xor.b32  	%r1092, %r1092, %r761;
	ld.global.u32 	%r762, [%rd9+176];
	xor.b32  	%r999, %r999, %r762;
$L__BB2_61:
	and.b32  	%r764, %r698, 512;
	setp.eq.s32 	%p34, %r764, 0;
	@%p34 bra 	$L__BB2_63;
	ld.global.u32 	%r765, [%rd9+180];
	xor.b32  	%r1003, %r1003, %r765;
	ld.global.u32 	%r766, [%rd9+184];
	xor.b32  	%r1002, %r1002, %r766;
	ld.global.u32 	%r767, [%rd9+188];
	xor.b32  	%r1093, %r1093, %r767;
	ld.global.u32 	%r768, [%rd9+192];
	xor.b32  	%r1092, %r1092, %r768;
	ld.global.u32 	%r769, [%rd9+196];
	xor.b32  	%r999, %r999, %r769;
$L__BB2_63:
	and.b32  	%r771, %r698, 1024;
	setp.eq.s32 	%p35, %r771, 0;
	@%p35 bra 	$L__BB2_65;
	ld.global.u32 	%r772, [%rd9+200];
	xor.b32  	%r1003, %r1003, %r772;
	ld.global.u32 	%r773, [%rd9+204];
	xor.b32  	%r1002, %r1002, %r773;
	ld.global.u32 	%r774, [%rd9+208];
	xor.b32  	%r1093, %r1093, %r774;
	ld.global.u32 	%r775, [%rd9+212];
	xor.b32  	%r1092, %r1092, %r775;
	ld.global.u32 	%r776, [%rd9+216];
	xor.b32  	%r999, %r999, %r776;
$L__BB2_65:
	and.b32  	%r778, %r698, 2048;
	setp.eq.s32 	%p36, %r778, 0;
	@%p36 bra 	$L__BB2_67;
	ld.global.u32 	%r779, [%rd9+220];
	xor.b32  	%r1003, %r1003, %r779;
	ld.global.u32 	%r780, [%rd9+224];
	xor.b32  	%r1002, %r1002, %r780;
	ld.global.u32 	%r781, [%rd9+228];
	xor.b32  	%r1093, %r1093, %r781;
	ld.global.u32 	%r782, [%rd9+232];
	xor.b32  	%r1092, %r1092, %r782;
	ld.global.u32 	%r783, [%rd9+236];
	xor.b32  	%r999, %r999, %r783;
$L__BB2_67:
	and.b32  	%r785, %r698, 4096;
	setp.eq.s32 	%p37, %r785, 0;
	@%p37 bra 	$L__BB2_69;
	ld.global.u32 	%r786, [%rd9+240];
	xor.b32  	%r1003, %r1003, %r786;
	ld.global.u32 	%r787, [%rd9+244];
	xor.b32  	%r1002, %r1002, %r787;
	ld.global.u32 	%r788, [%rd9+248];
	xor.b32  	%r1093, %r1093, %r788;
	ld.global.u32 	%r789, [%rd9+252];
	xor.b32  	%r1092, %r1092, %r789;
	ld.global.u32 	%r790, [%rd9+256];
	xor.b32  	%r999, %r999, %r790;
$L__BB2_69:
	and.b32  	%r792, %r698, 8192;
	setp.eq.s32 	%p38, %r792, 0;
	@%p38 bra 	$L__BB2_71;
	ld.global.u32 	%r793, [%rd9+260];
	xor.b32  	%r1003, %r1003, %r793;
	ld.global.u32 	%r794, [%rd9+264];
	xor.b32  	%r1002, %r1002, %r794;
	ld.global.u32 	%r795, [%rd9+268];
	xor.b32  	%r1093, %r1093, %r795;
	ld.global.u32 	%r796, [%rd9+272];
	xor.b32  	%r1092, %r1092, %r796;
	ld.global.u32 	%r797, [%rd9+276];
	xor.b32  	%r999, %r999, %r797;
$L__BB2_71:
	and.b32  	%r799, %r698, 16384;
	setp.eq.s32 	%p39, %r799, 0;
	@%p39 bra 	$L__BB2_73;
	ld.global.u32 	%r800, [%rd9+280];
	xor.b32  	%r1003, %r1003, %r800;
	ld.global.u32 	%r801, [%rd9+284];
	xor.b32  	%r1002, %r1002, %r801;
	ld.global.u32 	%r802, [%rd9+288];
	xor.b32  	%r1093, %r1093, %r802;
	ld.global.u32 	%r803, [%rd9+292];
	xor.b32  	%r1092, %r1092, %r803;
	ld.global.u32 	%r804, [%rd9+296];
	xor.b32  	%r999, %r999, %r804;
$L__BB2_73:
	and.b32  	%r806, %r698, 32768;
	setp.eq.s32 	%p40, %r806, 0;
	@%p40 bra 	$L__BB2_75;
	ld.global.u32 	%r807, [%rd9+300];
	xor.b32  	%r1003, %r1003, %r807;
	ld.global.u32 	%r808, [%rd9+304];
	xor.b32  	%r1002, %r1002, %r808;
	ld.global.u32 	%r809, [%rd9+308];
	xor.b32  	%r1093, %r1093, %r809;
	ld.global.u32 	%r810, [%rd9+312];
	xor.b32  	%r1092, %r1092, %r810;
	ld.global.u32 	%r811, [%rd9+316];
	xor.b32  	%r999, %r999, %r811;
$L__BB2_75:
	add.s32 	%r1090, %r1090, 16;
	setp.ne.s32 	%p41, %r1090, 32;
	@%p41 bra 	$L__BB2_43;
	mad.lo.s32 	%r812, %r1084, -31, %r193;
	add.s32 	%r1084, %r812, 1;
	setp.ne.s32 	%p42, %r1084, 5;
	@%p42 bra 	$L__BB2_42;
	st.local.u32 	[%rd3+4], %r1003;
	st.local.v2.u32 	[%rd3+8], {%r1002, %r1093};
	st.local.v2.u32 	[%rd3+16], {%r1092, %r999};
	setp.ne.s64 	%p43, %rd6, 3;
	@%p43 bra 	$L__BB2_115;
	mov.b32 	%r999, 0;
	mov.u32 	%r1184, %r999;
	mov.u32 	%r1185, %r999;
	mov.u32 	%r1002, %r999;
	mov.u32 	%r1003, %r999;
	mov.u32 	%r1176, %r999;
$L__BB2_79:
	mul.wide.u32 	%rd28, %r1176, 4;
	add.s64 	%rd29, %rd3, %rd28;
	ld.local.u32 	%r368, [%rd29+4];
	shl.b32 	%r369, %r1176, 5;
	mov.b32 	%r1182, 0;
$L__BB2_80:
	.pragma "nounroll";
	shr.u32 	%r815, %r368, %r1182;
	and.b32  	%r816, %r815, 1;
	setp.eq.b32 	%p44, %r816, 1;
	not.pred 	%p45, %p44;
	add.s32 	%r817, %r369, %r1182;
	mul.lo.s32 	%r818, %r817, 5;
	mul.wide.u32 	%rd30, %r818, 4;
	add.s64 	%rd10, %rd7, %rd30;
	@%p45 bra 	$L__BB2_82;
	ld.global.u32 	%r819, [%rd10];
	xor.b32  	%r1003, %r1003, %r819;
	ld.global.u32 	%r820, [%rd10+4];
	xor.b32  	%r1002, %r1002, %r820;
	ld.global.u32 	%r821, [%rd10+8];
	xor.b32  	%r1185, %r1185, %r821;
	ld.global.u32 	%r822, [%rd10+12];
	xor.b32  	%r1184, %r1184, %r822;
	ld.global.u32 	%r823, [%rd10+16];
	xor.b32  	%r999, %r999, %r823;
$L__BB2_82:
	and.b32  	%r825, %r815, 2;
	setp.eq.s32 	%p46, %r825, 0;
	@%p46 bra 	$L__BB2_84;
	ld.global.u32 	%r826, [%rd10+20];
	xor.b32  	%r1003, %r1003, %r826;
	ld.global.u32 	%r827, [%rd10+24];
	xor.b32  	%r1002, %r1002, %r827;
	ld.global.u32 	%r828, [%rd10+28];
	xor.b32  	%r1185, %r1185, %r828;
	ld.global.u32 	%r829, [%rd10+32];
	xor.b32  	%r1184, %r1184, %r829;
	ld.global.u32 	%r830, [%rd10+36];
	xor.b32  	%r999, %r999, %r830;
$L__BB2_84:
	and.b32  	%r832, %r815, 4;
	setp.eq.s32 	%p47, %r832, 0;
	@%p47 bra 	$L__BB2_86;
	ld.global.u32 	%r833, [%rd10+40];
	xor.b32  	%r1003, %r1003, %r833;
	ld.global.u32 	%r834, [%rd10+44];
	xor.b32  	%r1002, %r1002, %r834;
	ld.global.u32 	%r835, [%rd10+48];
	xor.b32  	%r1185, %r1185, %r835;
	ld.global.u32 	%r836, [%rd10+52];
	xor.b32  	%r1184, %r1184, %r836;
	ld.global.u32 	%r837, [%rd10+56];
	xor.b32  	%r999, %r999, %r837;
$L__BB2_86:
	and.b32  	%r839, %r815, 8;
	setp.eq.s32 	%p48, %r839, 0;
	@%p48 bra 	$L__BB2_88;
	ld.global.u32 	%r840, [%rd10+60];
	xor.b32  	%r1003, %r1003, %r840;
	ld.global.u32 	%r841, [%rd10+64];
	xor.b32  	%r1002, %r1002, %r841;
	ld.global.u32 	%r842, [%rd10+68];
	xor.b32  	%r1185, %r1185, %r842;
	ld.global.u32 	%r843, [%rd10+72];
	xor.b32  	%r1184, %r1184, %r843;
	ld.global.u32 	%r844, [%rd10+76];
	xor.b32  	%r999, %r999, %r844;
$L__BB2_88:
	and.b32  	%r846, %r815, 16;
	setp.eq.s32 	%p49, %r846, 0;
	@%p49 bra 	$L__BB2_90;
	ld.global.u32 	%r847, [%rd10+80];
	xor.b32  	%r1003, %r1003, %r847;
	ld.global.u32 	%r848, [%rd10+84];
	xor.b32  	%r1002, %r1002, %r848;
	ld.global.u32 	%r849, [%rd10+88];
	xor.b32  	%r1185, %r1185, %r849;
	ld.global.u32 	%r850, [%rd10+92];
	xor.b32  	%r1184, %r1184, %r850;
	ld.global.u32 	%r851, [%rd10+96];
	xor.b32  	%r999, %r999, %r851;
$L__BB2_90:
	and.b32  	%r853, %r815, 32;
	setp.eq.s32 	%p50, %r853, 0;
	@%p50 bra 	$L__BB2_92;
	ld.global.u32 	%r854, [%rd10+100];
	xor.b32  	%r1003, %r1003, %r854;
	ld.global.u32 	%r855, [%rd10+104];
	xor.b32  	%r1002, %r1002, %r855;
	ld.global.u32 	%r856, [%rd10+108];
	xor.b32  	%r1185, %r1185, %r856;
	ld.global.u32 	%r857, [%rd10+112];
	xor.b32  	%r1184, %r1184, %r857;
	ld.global.u32 	%r858, [%rd10+116];
	xor.b32  	%r999, %r999, %r858;
$L__BB2_92:
	and.b32  	%r860, %r815, 64;
	setp.eq.s32 	%p51, %r860, 0;
	@%p51 bra 	$L__BB2_94;
	ld.global.u32 	%r861, [%rd10+120];
	xor.b32  	%r1003, %r1003, %r861;
	ld.global.u32 	%r862, [%rd10+124];
	xor.b32  	%r1002, %r1002, %r862;
	ld.global.u32 	%r863, [%rd10+128];
	xor.b32  	%r1185, %r1185, %r863;
	ld.global.u32 	%r864, [%rd10+132];
	xor.b32  	%r1184, %r1184, %r864;
	ld.global.u32 	%r865, [%rd10+136];
	xor.b32  	%r999, %r999, %r865;
$L__BB2_94:
	and.b32  	%r867, %r815, 128;
	setp.eq.s32 	%p52, %r867, 0;
	@%p52 bra 	$L__BB2_96;
	ld.global.u32 	%r868, [%rd10+140];
	xor.b32  	%r1003, %r1003, %r868;
	ld.global.u32 	%r869, [%rd10+144];
	xor.b32  	%r1002, %r1002, %r869;
	ld.global.u32 	%r870, [%rd10+148];
	xor.b32  	%r1185, %r1185, %r870;
	ld.global.u32 	%r871, [%rd10+152];
	xor.b32  	%r1184, %r1184, %r871;
	ld.global.u32 	%r872, [%rd10+156];
	xor.b32  	%r999, %r999, %r872;
$L__BB2_96:
	and.b32  	%r874, %r815, 256;
	setp.eq.s32 	%p53, %r874, 0;
	@%p53 bra 	$L__BB2_98;
	ld.global.u32 	%r875, [%rd10+160];
	xor.b32  	%r1003, %r1003, %r875;
	ld.global.u32 	%r876, [%rd10+164];
	xor.b32  	%r1002, %r1002, %r876;
	ld.global.u32 	%r877, [%rd10+168];
	xor.b32  	%r1185, %r1185, %r877;
	ld.global.u32 	%r878, [%rd10+172];
	xor.b32  	%r1184, %r1184, %r878;
	ld.global.u32 	%r879, [%rd10+176];
	xor.b32  	%r999, %r999, %r879;
$L__BB2_98:
	and.b32  	%r881, %r815, 512;
	setp.eq.s32 	%p54, %r881, 0;
	@%p54 bra 	$L__BB2_100;
	ld.global.u32 	%r882, [%rd10+180];
	xor.b32  	%r1003, %r1003, %r882;
	ld.global.u32 	%r883, [%rd10+184];
	xor.b32  	%r1002, %r1002, %r883;
	ld.global.u32 	%r884, [%rd10+188];
	xor.b32  	%r1185, %r1185, %r884;
	ld.global.u32 	%r885, [%rd10+192];
	xor.b32  	%r1184, %r1184, %r885;
	ld.global.u32 	%r886, [%rd10+196];
	xor.b32  	%r999, %r999, %r886;
$L__BB2_100:
	and.b32  	%r888, %r815, 1024;
	setp.eq.s32 	%p55, %r888, 0;
	@%p55 bra 	$L__BB2_102;
	ld.global.u32 	%r889, [%rd10+200];
	xor.b32  	%r1003, %r1003, %r889;
	ld.global.u32 	%r890, [%rd10+204];
	xor.b32  	%r1002, %r1002, %r890;
	ld.global.u32 	%r891, [%rd10+208];
	xor.b32  	%r1185, %r1185, %r891;
	ld.global.u32 	%r892, [%rd10+212];
	xor.b32  	%r1184, %r1184, %r892;
	ld.global.u32 	%r893, [%rd10+216];
	xor.b32  	%r999, %r999, %r893;
$L__BB2_102:
	and.b32  	%r895, %r815, 2048;
	setp.eq.s32 	%p56, %r895, 0;
	@%p56 bra 	$L__BB2_104;
	ld.global.u32 	%r896, [%rd10+220];
	xor.b32  	%r1003, %r1003, %r896;
	ld.global.u32 	%r897, [%rd10+224];
	xor.b32  	%r1002, %r1002, %r897;
	ld.global.u32 	%r898, [%rd10+228];
	xor.b32  	%r1185, %r1185, %r898;
	ld.global.u32 	%r899, [%rd10+232];
	xor.b32  	%r1184, %r1184, %r899;
	ld.global.u32 	%r900, [%rd10+236];
	xor.b32  	%r999, %r999, %r900;
$L__BB2_104:
	and.b32  	%r902, %r815, 4096;
	setp.eq.s32 	%p57, %r902, 0;
	@%p57 bra 	$L__BB2_106;
	ld.global.u32 	%r903, [%rd10+240];
	xor.b32  	%r1003, %r1003, %r903;
	ld.global.u32 	%r904, [%rd10+244];
	xor.b32  	%r1002, %r1002, %r904;
	ld.global.u32 	%r905, [%rd10+248];
	xor.b32  	%r1185, %r1185, %r905;
	ld.global.u32 	%r906, [%rd10+252];
	xor.b32  	%r1184, %r1184, %r906;
	ld.global.u32 	%r907, [%rd10+256];
	xor.b32  	%r999, %r999, %r907;
$L__BB2_106:
	and.b32  	%r909, %r815, 8192;
	setp.eq.s32 	%p58, %r909, 0;
	@%p58 bra 	$L__BB2_108;
	ld.global.u32 	%r910, [%rd10+260];
	xor.b32  	%r1003, %r1003, %r910;
	ld.global.u32 	%r911, [%rd10+264];
	xor.b32  	%r1002, %r1002, %r911;
	ld.global.u32 	%r912, [%rd10+268];
	xor.b32  	%r1185, %r1185, %r912;
	ld.global.u32 	%r913, [%rd10+272];
	xor.b32  	%r1184, %r1184, %r913;
	ld.global.u32 	%r914, [%rd10+276];
	xor.b32  	%r999, %r999, %r914;
$L__BB2_108:
	and.b32  	%r916, %r815, 16384;
	setp.eq.s32 	%p59, %r916, 0;
	@%p59 bra 	$L__BB2_110;
	ld.global.u32 	%r917, [%rd10+280];
	xor.b32  	%r1003, %r1003, %r917;
	ld.global.u32 	%r918, [%rd10+284];
	xor.b32  	%r1002, %r1002, %r918;
	ld.global.u32 	%r919, [%rd10+288];
	xor.b32  	%r1185, %r1185, %r919;
	ld.global.u32 	%r920, [%rd10+292];
	xor.b32  	%r1184, %r1184, %r920;
	ld.global.u32 	%r921, [%rd10+296];
	xor.b32  	%r999, %r999, %r921;
$L__BB2_110:
	and.b32  	%r923, %r815, 32768;
	setp.eq.s32 	%p60, %r923, 0;
	@%p60 bra 	$L__BB2_112;
	ld.global.u32 	%r924, [%rd10+300];
	xor.b32  	%r1003, %r1003, %r924;
	ld.global.u32 	%r925, [%rd10+304];
	xor.b32  	%r1002, %r1002, %r925;
	ld.global.u32 	%r926, [%rd10+308];
	xor.b32  	%r1185, %r1185, %r926;
	ld.global.u32 	%r927, [%rd10+312];
	xor.b32  	%r1184, %r1184, %r927;
	ld.global.u32 	%r928, [%rd10+316];
	xor.b32  	%r999, %r999, %r928;
$L__BB2_112:
	add.s32 	%r1182, %r1182, 16;
	setp.ne.s32 	%p61, %r1182, 32;
	@%p61 bra 	$L__BB2_80;
	mad.lo.s32 	%r929, %r1176, -31, %r369;
	add.s32 	%r1176, %r929, 1;
	setp.ne.s32 	%p62, %r1176, 5;
	@%p62 bra 	$L__BB2_79;
	st.local.u32 	[%rd3+4], %r1003;
	st.local.v2.u32 	[%rd3+8], {%r1002, %r1185};
	st.local.v2.u32 	[%rd3+16], {%r1184, %r999};
$L__BB2_115:
	shr.u64 	%rd50, %rd5, 2;
	add.s32 	%r986, %r986, 1;
	setp.gt.u64 	%p63, %rd5, 3;
	@%p63 bra 	$L__BB2_3;
$L__BB2_116:
	shl.b64 	%rd31, %rd4, 2;
	add.s64 	%rd32, %rd2, %rd31;
	ld.global.u32 	%r545, [%rd32];
	setp.lt.s32 	%p64, %r565, 30;
	@%p64 bra 	$L__BB2_127;
	mul.hi.s32 	%r931, %r1, -2004318071;
	add.s32 	%r932, %r931, %r1;
	shr.u32 	%r933, %r932, 31;
	shr.s32 	%r934, %r932, 4;
	add.s32 	%r935, %r934, %r933;
	mul.lo.s32 	%r936, %r935, 30;
	sub.s32 	%r546, %r1, %r936;
	shl.b32 	%r937, %r546, 2;
	mov.u32 	%r938, _ZZ12slipBinaryPyPiPdiddS0_dE2sb;
	add.s32 	%r547, %r938, %r937;
	mul.lo.s32 	%r548, %r565, %r1;
	mul.hi.s32 	%r939, %r565, -2004318071;
	add.s32 	%r940, %r939, %r565;
	shr.u32 	%r941, %r940, 31;
	shr.s32 	%r942, %r940, 4;
	add.s32 	%r549, %r942, %r941;
	mov.b32 	%r1269, 0;
$L__BB2_118:
	mul.lo.s32 	%r945, %r1269, 30;
	add.s32 	%r946, %r945, %r546;
	mul.wide.s32 	%rd33, %r946, 4;
	add.s64 	%rd34, %rd2, %rd33;
	ld.global.u32 	%r947, [%rd34];
	st.shared.u32 	[%r547], %r947;
	bar.sync 	0;
	add.s32 	%r1270, %r945, %r548;
	mul.wide.s32 	%rd35, %r1270, 8;
	add.s64 	%rd36, %rd1, %rd35;
	add.s64 	%rd51, %rd36, 8;
	sub.s32 	%r1271, %r945, %r1;
	mov.u32 	%r948, _ZZ12slipBinaryPyPiPdiddS0_dE2sb;
	add.s32 	%r1272, %r948, 4;
	mov.b32 	%r1273, 1;
$L__BB2_119:
	or.b32  	%r949, %r1271, %r545;
	setp.ne.s32 	%p65, %r949, 0;
	@%p65 bra 	$L__BB2_121;
	add.s32 	%r951, %r1, %r548;
	mul.wide.s32 	%rd39, %r951, 8;
	add.s64 	%rd40, %rd1, %rd39;
	ld.global.f64 	%fd58, [%rd40];
	bra.uni 	$L__BB2_122;
$L__BB2_121:
	ld.shared.u32 	%r950, [%r1272+-4];
	cvt.rn.f64.s32 	%fd25, %r950;
	mul.wide.s32 	%rd37, %r1270, 8;
	add.s64 	%rd38, %rd1, %rd37;
	ld.global.f64 	%fd26, [%rd38];
	mul.f64 	%fd58, %fd26, %fd25;
$L__BB2_122:
	setp.eq.s32 	%p66, %r545, 0;
	add.f64 	%fd6, %fd57, %fd58;
	setp.eq.s32 	%p67, %r1271, -1;
	and.pred  	%p68, %p67, %p66;
	@%p68 bra 	$L__BB2_124;
	ld.shared.u32 	%r952, [%r1272];
	cvt.rn.f64.s32 	%fd27, %r952;
	ld.global.f64 	%fd28, [%rd51];
	mul.f64 	%fd59, %fd28, %fd27;
	bra.uni 	$L__BB2_125;
$L__BB2_124:
	ld.global.f64 	%fd59, [%rd51];
$L__BB2_125:
	add.f64 	%fd57, %fd6, %fd59;
	add.s32 	%r1273, %r1273, 2;
	add.s64 	%rd51, %rd51, 16;
	add.s32 	%r1272, %r1272, 8;
	add.s32 	%r1271, %r1271, 2;
	add.s32 	%r1270, %r1270, 2;
	setp.ne.s32 	%p69, %r1273, 31;
	@%p69 bra 	$L__BB2_119;
	bar.sync 	0;
	add.s32 	%r1269, %r1269, 1;
	setp.ne.s32 	%p70, %r1269, %r549;
	@%p70 bra 	$L__BB2_118;
$L__BB2_127:
	ld.param.f64 	%fd55, [_Z12slipBinaryPyPiPdiddS0_d_param_4];
	ld.param.f64 	%fd54, [_Z12slipBinaryPyPiPdiddS0_d_param_3];
	setp.eq.s32 	%p71, %r545, 0;
	bar.sync 	0;
	selp.f64 	%fd30, 0d4000000000000000, 0dC000000000000000, %p71;
	mul.f64 	%fd31, %fd30, %fd57;
	sub.f64 	%fd12, %fd31, %fd54;
	neg.f64 	%fd32, %fd12;
	mul.f64 	%fd13, %fd55, %fd32;
	setp.lt.f64 	%p72, %fd12, 0d0000000000000000;
	mov.f64 	%fd62, 0d3FF0000000000000;
	@%p72 bra 	$L__BB2_132;
	fma.rn.f64 	%fd33, %fd13, 0d3FF71547652B82FE, 0d4338000000000000;
	{
	.reg .b32 %temp; 
	mov.b64 	{%r562, %temp}, %fd33;
	}
	mov.f64 	%fd34, 0dC338000000000000;
	add.rn.f64 	%fd35, %fd33, %fd34;
	fma.rn.f64 	%fd36, %fd35, 0dBFE62E42FEFA39EF, %fd13;
	fma.rn.f64 	%fd37, %fd35, 0dBC7ABC9E3B39803F, %fd36;
	fma.rn.f64 	%fd38, %fd37, 0d3E5ADE1569CE2BDF, 0d3E928AF3FCA213EA;
	fma.rn.f64 	%fd39, %fd38, %fd37, 0d3EC71DEE62401315;
	fma.rn.f64 	%fd40, %fd39, %fd37, 0d3EFA01997C89EB71;
	fma.rn.f64 	%fd41, %fd40, %fd37, 0d3F2A01A014761F65;
	fma.rn.f64 	%fd42, %fd41, %fd37, 0d3F56C16C1852B7AF;
	fma.rn.f64 	%fd43, %fd42, %fd37, 0d3F81111111122322;
	fma.rn.f64 	%fd44, %fd43, %fd37, 0d3FA55555555502A1;
	fma.rn.f64 	%fd45, %fd44, %fd37, 0d3FC5555555555511;
	fma.rn.f64 	%fd46, %fd45, %fd37, 0d3FE000000000000B;
	fma.rn.f64 	%fd47, %fd46, %fd37, 0d3FF0000000000000;
	fma.rn.f64 	%fd48, %fd47, %fd37, 0d3FF0000000000000;
	{
	.reg .b32 %temp; 
	mov.b64 	{%r563, %temp}, %fd48;
	}
	{
	.reg .b32 %temp; 
	mov.b64 	{%temp, %r564}, %fd48;
	}
	shl.b32 	%r953, %r562, 20;
	add.s32 	%r954, %r953, %r564;
	mov.b64 	%fd61, {%r563, %r954};
	{
	.reg .b32 %temp; 
	mov.b64 	{%temp, %r955}, %fd13;
	}
	mov.b32 	%f2, %r955;
	abs.f32 	%f1, %f2;
	setp.lt.f32 	%p73, %f1, 0f4086232B;
	@%p73 bra 	$L__BB2_131;
	setp.lt.f64 	%p74, %fd13, 0d0000000000000000;
	add.f64 	%fd49, %fd13, 0d7FF0000000000000;
	selp.f64 	%fd61, 0d0000000000000000, %fd49, %p74;
	setp.geu.f32 	%p75, %f1, 0f40874800;
	@%p75 bra 	$L__BB2_131;
	shr.u32 	%r956, %r562, 31;
	add.s32 	%r957, %r562, %r956;
	shr.s32 	%r958, %r957, 1;
	shl.b32 	%r959, %r958, 20;
	add.s32 	%r960, %r564, %r959;
	mov.b64 	%fd50, {%r563, %r960};
	sub.s32 	%r961, %r562, %r958;
	shl.b32 	%r962, %r961, 20;
	add.s32 	%r963, %r962, 1072693248;
	mov.b32 	%r964, 0;
	mov.b64 	%fd51, {%r964, %r963};
	mul.f64 	%fd61, %fd51, %fd50;
$L__BB2_131:
	shr.u32 	%r965, %r1003, 2;
	xor.b32  	%r966, %r965, %r1003;
	shl.b32 	%r967, %r999, 4;
	shl.b32 	%r968, %r966, 1;
	xor.b32  	%r969, %r968, %r967;
	xor.b32  	%r970, %r969, %r966;
	xor.b32  	%r971, %r970, %r999;
	add.s32 	%r972, %r2, %r971;
	add.s32 	%r973, %r972, 362437;
	shr.u32 	%r974, %r1002, 2;
	xor.b32  	%r975, %r974, %r1002;
	shl.b32 	%r976, %r971, 4;
	shl.b32 	%r977, %r975, 1;
	xor.b32  	%r978, %r977, %r976;
	xor.b32  	%r979, %r978, %r975;
	xor.b32  	%r980, %r979, %r971;
	add.s32 	%r981, %r2, %r980;
	add.s32 	%r982, %r981, 724874;
	cvt.u64.u32 	%rd41, %r973;
	mul.wide.u32 	%rd42, %r982, 2097152;
	xor.b64  	%rd43, %rd42, %rd41;
	cvt.rn.f64.u64 	%fd52, %rd43;
	fma.rn.f64 	%fd53, %fd52, 0d3CA0000000000000, 0d3C90000000000000;
	setp.gt.f64 	%p76, %fd61, %fd53;
	selp.f64 	%fd62, 0d3FF0000000000000, 0d0000000000000000, %p76;
$L__BB2_132:
	ld.param.u64 	%rd49, [_Z12slipBinaryPyPiPdiddS0_d_param_5];
	cvta.to.global.u64 	%rd44, %rd49;
	shl.b64 	%rd45, %rd4, 3;
	add.s64 	%rd46, %rd44, %rd45;
	st.global.f64 	[%rd46], %fd62;
	mul.wide.s32 	%rd47, %r565, 8;
	add.s64 	%rd48, %rd46, %rd47;
	st.global.f64 	[%rd48], %fd12;
$L__BB2_133:
	ret;

}


// ===== COMPILED SASS (sm_100) =====

	.target	sm_100

	.elftype	@"ET_EXEC"


//--------------------- .note.nv.tkinfo           --------------------------
	.section	.note.nv.tkinfo,"",@"SHT_NOTE"
	.sectionflags	@"SHF_NOTE_NV_TKINFO"
	.tkinfo
        /*0018*/ 	.word	0x00000002
        /*0030*/ 	.string	""
        /*0030*/ 	.string	"ptxas"
        /*0030*/ 	.string	"Cuda compilation tools, release 13.0, V13.0.88"
        /*0030*/ 	.string	"Build cuda_13.0.r13.0/compiler.36424714_0"
        /*0030*/ 	.string	"-arch sm_100 -m 64 "



//--------------------- .note.nv.cuinfo           --------------------------
	.section	.note.nv.cuinfo,"",@"SHT_NOTE"
	.sectionflags	@"SHF_NOTE_NV_CUINFO"
        /*0018*/ 	.short	0x0002
        /*001a*/ 	.short	0x0064
        /*001c*/ 	.short	0x0082
	.zero		2


//--------------------- .nv.info                  --------------------------
	.section	.nv.info,"",@"SHT_CUDA_INFO"
	.align	4


	//----- nvinfo : EIATTR_REGCOUNT
	.align		4
        /*0000*/ 	.byte	0x04, 0x2f
        /*0002*/ 	.short	(.L_10 - .L_9)
	.align		4
.L_9:
        /*0004*/ 	.word	index@(_Z15calculateEnergyPiPdS0_i)
        /*0008*/ 	.word	0x0000001b


	//----- nvinfo : EIATTR_FRAME_SIZE
	.align		4
.L_10:
        /*000c*/ 	.byte	0x04, 0x11
        /*000e*/ 	.short	(.L_12 - .L_11)
	.align		4
.L_11:
        /*0010*/ 	.word	index@(_Z15calculateEnergyPiPdS0_i)
        /*0014*/ 	.word	0x00000000


	//----- nvinfo : EIATTR_REGCOUNT
	.align		4
.L_12:
        /*0018*/ 	.byte	0x04, 0x2f
        /*001a*/ 	.short	(.L_14 - .L_13)
	.align		4
.L_13:
        /*001c*/ 	.word	index@(_Z10slipBinaryPiPdiddS0_d)
        /*0020*/ 	.word	0x00000020


	//----- nvinfo : EIATTR_FRAME_SIZE
	.align		4
.L_14:
        /*0024*/ 	.byte	0x04, 0x11
        /*0026*/ 	.short	(.L_16 - .L_15)
	.align		4
.L_15:
        /*0028*/ 	.word	index@(_Z10slipBinaryPiPdiddS0_d)
        /*002c*/ 	.word	0x00000030


	//----- nvinfo : EIATTR_REGCOUNT
	.align		4
.L_16:
        /*0030*/ 	.byte	0x04, 0x2f
        /*0032*/ 	.short	(.L_18 - .L_17)
	.align		4
.L_17:
        /*0034*/ 	.word	index@(_Z12slipBinaryPyPiPdiddS0_d)
        /*0038*/ 	.word	0x00000026


	//----- nvinfo : EIATTR_FRAME_SIZE
	.align		4
.L_18:
        /*003c*/ 	.byte	0x04, 0x11
        /*003e*/ 	.short	(.L_20 - .L_19)
	.align		4
.L_19:
        /*0040*/ 	.word	index@(_Z12slipBinaryPyPiPdiddS0_d)
        /*0044*/ 	.word	0x00000030


	//----- nvinfo : EIATTR_MIN_STACK_SIZE
	.align		4
.L_20:
        /*0048*/ 	.byte	0x04, 0x12
        /*004a*/ 	.short	(.L_22 - .L_21)
	.align		4
.L_21:
        /*004c*/ 	.word	index@(_Z12slipBinaryPyPiPdiddS0_d)
        /*0050*/ 	.word	0x00000030


	//----- nvinfo : EIATTR_MIN_STACK_SIZE
	.align		4
.L_22:
        /*0054*/ 	.byte	0x04, 0x12
        /*0056*/ 	.short	(.L_24 - .L_23)
	.align		4
.L_23:
        /*0058*/ 	.word	index@(_Z10slipBinaryPiPdiddS0_d)
        /*005c*/ 	.word	0x00000030


	//----- nvinfo : EIATTR_MIN_STACK_SIZE
	.align		4
.L_24:
        /*0060*/ 	.byte	0x04, 0x12
        /*0062*/ 	.short	(.L_26 - .L_25)
	.align		4
.L_25:
        /*0064*/ 	.word	index@(_Z15calculateEnergyPiPdS0_i)
        /*0068*/ 	.word	0x00000000
.L_26:


//--------------------- .nv.compat                --------------------------
	.section	.nv.compat,"",@"SHT_CUDA_COMPAT_INFO"
	.align	4
        /*0000*/ 	.byte	0x02, 0x09, 0x00, 0x00, 0x02, 0x02, 0x01, 0x00, 0x02, 0x05, 0x05, 0x00, 0x03, 0x07, 0x01, 0x01
        /*0010*/ 	.byte	0x02, 0x03, 0x00, 0x00, 0x02, 0x06, 0x01, 0x00, 0x04, 0x0b, 0x08, 0x00, 0x01, 0x00, 0x00, 0x00
        /*0020*/ 	.byte	0x00, 0x00, 0x00, 0x00


//--------------------- .nv.info._Z12slipBinaryPyPiPdiddS0_d --------------------------
	.section	.nv.info._Z12slipBinaryPyPiPdiddS0_d,"",@"SHT_CUDA_INFO"
	.sectionflags	@""
	.align	4


	//----- nvinfo : EIATTR_CUDA_API_VERSION
	.align		4
        /*0000*/ 	.byte	0x04, 0x37
        /*0002*/ 	.short	(.L_28 - .L_27)
.L_27:
        /*0004*/ 	.word	0x00000082


	//----- nvinfo : EIATTR_KPARAM_INFO
	.align		4
.L_28:
        /*0008*/ 	.byte	0x04, 0x17
        /*000a*/ 	.short	(.L_30 - .L_29)
.L_29:
        /*000c*/ 	.word	0x00000000
        /*0010*/ 	.short	0x0006
        /*0012*/ 	.short	0x0030
        /*0014*/ 	.byte	0x00, 0xf0, 0x21, 0x00


	//----- nvinfo : EIATTR_KPARAM_INFO
	.align		4
.L_30:
        /*0018*/ 	.byte	0x04, 0x17
        /*001a*/ 	.short	(.L_32 - .L_31)
.L_31:
        /*001c*/ 	.word	0x00000000
        /*0020*/ 	.short	0x0005
        /*0022*/ 	.short	0x0028
        /*0024*/ 	.byte	0x00, 0xf5, 0x21, 0x00


	//----- nvinfo : EIATTR_KPARAM_INFO
	.align		4
.L_32:
        /*0028*/ 	.byte	0x04, 0x17
        /*002a*/ 	.short	(.L_34 - .L_33)
.L_33:
        /*002c*/ 	.word	0x00000000
        /*0030*/ 	.short	0x0004
        /*0032*/ 	.short	0x0020
        /*0034*/ 	.byte	0x00, 0xf0, 0x21, 0x00


	//----- nvinfo : EIATTR_KPARAM_INFO
	.align		4
.L_34:
        /*0038*/ 	.byte	0x04, 0x17
        /*003a*/ 	.short	(.L_36 - .L_35)
.L_35:
        /*003c*/ 	.word	0x00000000
        /*0040*/ 	.short	0x0003
        /*0042*/ 	.short	0x0018
        /*0044*/ 	.byte	0x00, 0xf0, 0x21, 0x00


	//----- nvinfo : EIATTR_KPARAM_INFO
	.align		4
.L_36:
        /*0048*/ 	.byte	0x04, 0x17
        /*004a*/ 	.short	(.L_38 - .L_37)
.L_37:
        /*004c*/ 	.word	0x00000000
        /*0050*/ 	.short	0x0002
        /*0052*/ 	.short	0x0010
        /*0054*/ 	.byte	0x00, 0xf0, 0x11, 0x00


	//----- nvinfo : EIATTR_KPARAM_INFO
	.align		4
.L_38:
        /*0058*/ 	.byte	0x04, 0x17
        /*005a*/ 	.short	(.L_40 - .L_39)
.L_39:
        /*005c*/ 	.word	0x00000000
        /*0060*/ 	.short	0x0001
        /*0062*/ 	.short	0x0008
        /*0064*/ 	.byte	0x00, 0xf5, 0x21, 0x00


	//----- nvinfo : EIATTR_KPARAM_INFO
	.align		4
.L_40:
        /*0068*/ 	.byte	0x04, 0x17
        /*006a*/ 	.short	(.L_42 - .L_41)
.L_41:
        /*006c*/ 	.word	0x00000000
        /*0070*/ 	.short	0x0000
        /*0072*/ 	.short	0x0000
        /*0074*/ 	.byte	0x00, 0xf5, 0x21, 0x00


	//----- nvinfo : EIATTR_SPARSE_MMA_MASK
	.align		4
.L_42:
        /*0078*/ 	.byte	0x03, 0x50
        /*007a*/ 	.short	0x0000


	//----- nvinfo : EIATTR_MAXREG_COUNT
	.align		4
        /*007c*/ 	.byte	0x03, 0x1b
        /*007e*/ 	.short	0x00ff


	//----- nvinfo : EIATTR_NUM_BARRIERS
	.align		4
        /*0080*/ 	.byte	0x02, 0x4c
        /*0082*/ 	.byte	0x01
	.zero		1


	//----- nvinfo : EIATTR_MERCURY_ISA_VERSION
	.align		4
        /*0084*/ 	.byte	0x03, 0x5f
        /*0086*/ 	.short	0x0101


	//----- nvinfo : EIATTR_VRC_CTA_INIT_COUNT
	.align		4
        /*0088*/ 	.byte	0x02, 0x4a
	.zero		1
	.zero		1


	//----- nvinfo : EIATTR_EXIT_INSTR_OFFSETS
	.align		4
        /*008c*/ 	.byte	0x04, 0x1c
        /*008e*/ 	.short	(.L_44 - .L_43)


	//   ....[0]....
.L_43:
        /*0090*/ 	.word	0x00000080


	//   ....[1]....
        /*0094*/ 	.word	0x00004220


	//----- nvinfo : EIATTR_CRS_STACK_SIZE
	.align		4
.L_44:
        /*0098*/ 	.byte	0x04, 0x1e
        /*009a*/ 	.short	(.L_46 - .L_45)
.L_45:
        /*009c*/ 	.word	0x00000000


	//----- nvinfo : EIATTR_CBANK_PARAM_SIZE
	.align		4
.L_46:
        /*00a0*/ 	.byte	0x03, 0x19
        /*00a2*/ 	.short	0x0038


	//----- nvinfo : EIATTR_PARAM_CBANK
	.align		4
        /*00a4*/ 	.byte	0x04, 0x0a
        /*00a6*/ 	.short	(.L_48 - .L_47)
	.align		4
.L_47:
        /*00a8*/ 	.word	index@(.nv.constant0._Z12slipBinaryPyPiPdiddS0_d)
        /*00ac*/ 	.short	0x0380
        /*00ae*/ 	.short	0x0038


	//----- nvinfo : EIATTR_SW_WAR
	.align		4
.L_48:
        /*00b0*/ 	.byte	0x04, 0x36
        /*00b2*/ 	.short	(.L_50 - .L_49)
.L_49:
        /*00b4*/ 	.word	0x00000008
.L_50:


//--------------------- .nv.info._Z10slipBinaryPiPdiddS0_d --------------------------
	.section	.nv.info._Z10slipBinaryPiPdiddS0_d,"",@"SHT_CUDA_INFO"
	.sectionflags	@""
	.align	4


	//----- nvinfo : EIATTR_CUDA_API_VERSION
	.align		4
        /*0000*/ 	.byte	0x04, 0x37
        /*0002*/ 	.short	(.L_52 - .L_51)
.L_51:
        /*0004*/ 	.word	0x00000082


	//----- nvinfo : EIATTR_KPARAM_INFO
	.align		4
.L_52:
        /*0008*/ 	.byte	0x04, 0x17
        /*000a*/ 	.short	(.L_54 - .L_53)
.L_53:
        /*000c*/ 	.word	0x00000000
        /*0010*/ 	.short	0x0006
        /*0012*/ 	.short	0x0030
        /*0014*/ 	.byte	0x00, 0xf0, 0x21, 0x00


	//----- nvinfo : EIATTR_KPARAM_INFO
	.align		4
.L_54:
        /*0018*/ 	.byte	0x04, 0x17
        /*001a*/ 	.short	(.L_56 - .L_55)
.L_55:
        /*001c*/ 	.word	0x00000000
        /*0020*/ 	.short	0x0005
        /*0022*/ 	.short	0x0028
        /*0024*/ 	.byte	0x00, 0xf5, 0x21, 0x00


	//----- nvinfo : EIATTR_KPARAM_INFO
	.align		4
.L_56:
        /*0028*/ 	.byte	0x04, 0x17
        /*002a*/ 	.short	(.L_58 - .L_57)
.L_57:
        /*002c*/ 	.word	0x00000000
        /*0030*/ 	.short	0x0004
        /*0032*/ 	.short	0x0020
        /*0034*/ 	.byte	0x00, 0xf0, 0x21, 0x00


	//----- nvinfo : EIATTR_KPARAM_INFO
	.align		4
.L_58:
        /*0038*/ 	.byte	0x04, 0x17
        /*003a*/ 	.short	(.L_60 - .L_59)
.L_59:
        /*003c*/ 	.word	0x00000000
        /*0040*/ 	.short	0x0003
        /*0042*/ 	.short	0x0018
        /*0044*/ 	.byte	0x00, 0xf0, 0x21, 0x00


	//----- nvinfo : EIATTR_KPARAM_INFO
	.align		4
.L_60:
        /*0048*/ 	.byte	0x04, 0x17
        /*004a*/ 	.short	(.L_62 - .L_61)
.L_61:
        /*004c*/ 	.word	0x00000000
        /*0050*/ 	.short	0x0002
        /*0052*/ 	.short	0x0010
        /*0054*/ 	.byte	0x00, 0xf0, 0x11, 0x00


	//----- nvinfo : EIATTR_KPARAM_INFO
	.align		4
.L_62:
        /*0058*/ 	.byte	0x04, 0x17
        /*005a*/ 	.short	(.L_64 - .L_63)
.L_63:
        /*005c*/ 	.word	0x00000000
        /*0060*/ 	.short	0x0001
        /*0062*/ 	.short	0x0008
        /*0064*/ 	.byte	0x00, 0xf5, 0x21, 0x00


	//----- nvinfo : EIATTR_KPARAM_INFO
	.align		4
.L_64:
        /*0068*/ 	.byte	0x04, 0x17
        /*006a*/ 	.short	(.L_66 - .L_65)
.L_65:
        /*006c*/ 	.word	0x00000000
        /*0070*/ 	.short	0x0000
        /*0072*/ 	.short	0x0000
        /*0074*/ 	.byte	0x00, 0xf5, 0x21, 0x00


	//----- nvinfo : EIATTR_SPARSE_MMA_MASK
	.align		4
.L_66:
        /*0078*/ 	.byte	0x03, 0x50
        /*007a*/ 	.short	0x0000


	//----- nvinfo : EIATTR_MAXREG_COUNT
	.align		4
        /*007c*/ 	.byte	0x03, 0x1b
        /*007e*/ 	.short	0x00ff


	//----- nvinfo : EIATTR_MERCURY_ISA_VERSION
	.align		4
        /*0080*/ 	.byte	0x03, 0x5f
        /*0082*/ 	.short	0x0101


	//----- nvinfo : EIATTR_VRC_CTA_INIT_COUNT
	.align		4
        /*0084*/ 	.byte	0x02, 0x4a
	.zero		1
	.zero		1


	//----- nvinfo : EIATTR_EXIT_INSTR_OFFSETS
	.align		4
        /*0088*/ 	.byte	0x04, 0x1c
        /*008a*/ 	.short	(.L_68 - .L_67)


	//   ....[0]....
.L_67:
        /*008c*/ 	.word	0x00000080


	//   ....[1]....
        /*0090*/ 	.word	0x00003a80


	//----- nvinfo : EIATTR_CRS_STACK_SIZE
	.align		4
.L_68:
        /*0094*/ 	.byte	0x04, 0x1e
        /*0096*/ 	.short	(.L_70 - .L_69)
.L_69:
        /*0098*/ 	.word	0x00000000


	//----- nvinfo : EIATTR_CBANK_PARAM_SIZE
	.align		4
.L_70:
        /*009c*/ 	.byte	0x03, 0x19
        /*009e*/ 	.short	0x0038


	//----- nvinfo : EIATTR_PARAM_CBANK
	.align		4
        /*00a0*/ 	.byte	0x04, 0x0a
        /*00a2*/ 	.short	(.L_72 - .L_71)
	.align		4
.L_71:
        /*00a4*/ 	.word	index@(.nv.constant0._Z10slipBinaryPiPdiddS0_d)
        /*00a8*/ 	.short	0x0380
        /*00aa*/ 	.short	0x0038


	//----- nvinfo : EIATTR_SW_WAR
	.align		4
.L_72:
        /*00ac*/ 	.byte	0x04, 0x36
        /*00ae*/ 	.short	(.L_74 - .L_73)
.L_73:
        /*00b0*/ 	.word	0x00000008
.L_74:


//--------------------- .nv.info._Z15calculateEnergyPiPdS0_i --------------------------
	.section	.nv.info._Z15calculateEnergyPiPdS0_i,"",@"SHT_CUDA_INFO"
	.sectionflags	@""
	.align	4


	//----- nvinfo : EIATTR_CUDA_API_VERSION
	.align		4
        /*0000*/ 	.byte	0x04, 0x37
        /*0002*/ 	.short	(.L_76 - .L_75)
.L_75:
        /*0004*/ 	.word	0x00000082


	//----- nvinfo : EIATTR_KPARAM_INFO
	.align		4
.L_76:
        /*0008*/ 	.byte	0x04, 0x17
        /*000a*/ 	.short	(.L_78 - .L_77)
.L_77:
        /*000c*/ 	.word	0x00000000
        /*0010*/ 	.short	0x0003
        /*0012*/ 	.short	0x0018
        /*0014*/ 	.byte	0x00, 0xf0, 0x11, 0x00


	//----- nvinfo : EIATTR_KPARAM_INFO
	.align		4
.L_78:
        /*0018*/ 	.byte	0x04, 0x17
        /*001a*/ 	.short	(.L_80 - .L_79)
.L_79:
        /*001c*/ 	.word	0x00000000
        /*0020*/ 	.short	0x0002
        /*0022*/ 	.short	0x0010
        /*0024*/ 	.byte	0x00, 0xf5, 0x21, 0x00


	//----- nvinfo : EIATTR_KPARAM_INFO
	.align		4
.L_80:
        /*0028*/ 	.byte	0x04, 0x17
        /*002a*/ 	.short	(.L_82 - .L_81)
.L_81:
        /*002c*/ 	.word	0x00000000
        /*0030*/ 	.short	0x0001
        /*0032*/ 	.short	0x0008
        /*0034*/ 	.byte	0x00, 0xf5, 0x21, 0x00


	//----- nvinfo : EIATTR_KPARAM_INFO
	.align		4
.L_82:
        /*0038*/ 	.byte	0x04, 0x17
        /*003a*/ 	.short	(.L_84 - .L_83)
.L_83:
        /*003c*/ 	.word	0x00000000
        /*0040*/ 	.short	0x0000
        /*0042*/ 	.short	0x0000
        /*0044*/ 	.byte	0x00, 0xf5, 0x21, 0x00


	//----- nvinfo : EIATTR_SPARSE_MMA_MASK
	.align		4
.L_84:
        /*0048*/ 	.byte	0x03, 0x50
        /*004a*/ 	.short	0x0000


	//----- nvinfo : EIATTR_MAXREG_COUNT
	.align		4
        /*004c*/ 	.byte	0x03, 0x1b
        /*004e*/ 	.short	0x00ff


	//----- nvinfo : EIATTR_MERCURY_ISA_VERSION
	.align		4
        /*0050*/ 	.byte	0x03, 0x5f
        /*0052*/ 	.short	0x0101


	//----- nvinfo : EIATTR_VRC_CTA_INIT_COUNT
	.align		4
        /*0054*/ 	.byte	0x02, 0x4a
	.zero		1
	.zero		1


	//----- nvinfo : EIATTR_EXIT_INSTR_OFFSETS
	.align		4
        /*0058*/ 	.byte	0x04, 0x1c
        /*005a*/ 	.short	(.L_86 - .L_85)


	//   ....[0]....
.L_85:
        /*005c*/ 	.word	0x00000070


	//   ....[1]....
        /*0060*/ 	.word	0x00000950


	//----- nvinfo : EIATTR_CBANK_PARAM_SIZE
	.align		4
.L_86:
        /*0064*/ 	.byte	0x03, 0x19
        /*0066*/ 	.short	0x001c


	//----- nvinfo : EIATTR_PARAM_CBANK
	.align		4
        /*0068*/ 	.byte	0x04, 0x0a
        /*006a*/ 	.short	(.L_88 - .L_87)
	.align		4
.L_87:
        /*006c*/ 	.word	index@(.nv.constant0._Z15calculateEnergyPiPdS0_i)
        /*0070*/ 	.short	0x0380
        /*0072*/ 	.short	0x001c


	//----- nvinfo : EIATTR_SW_WAR
	.align		4
.L_88:
        /*0074*/ 	.byte	0x04, 0x36
        /*0076*/ 	.short	(.L_90 - .L_89)
.L_89:
        /*0078*/ 	.word	0x00000008
.L_90:


//--------------------- .nv.callgraph             --------------------------
	.section	.nv.callgraph,"",@"SHT_CUDA_CALLGRAPH"
	.align	4
	.sectionentsize	8
	.align		4
        /*0000*/ 	.word	0x00000000
	.align		4
        /*0004*/ 	.word	0xffffffff
	.align		4
        /*0008*/ 	.word	0x00000000
	.align		4
        /*000c*/ 	.word	0xfffffffe
	.align		4
        /*0010*/ 	.word	0x00000000
	.align		4
        /*0014*/ 	.word	0xfffffffd
	.align		4
        /*0018*/ 	.word	0x00000000
	.align		4
        /*001c*/ 	.word	0xfffffffc


//--------------------- .nv.constant4             --------------------------
	.section	.nv.constant4,"a",@progbits
	.align	8
	.align		8
.nv.constant4:
        /*0000*/ 	.dword	precalc_xorwow_matrix
	.align		8
        /*0008*/ 	.dword	precalc_xorwow_offset_matrix
	.align		8
        /*0010*/ 	.dword	mrg32k3aM1
	.align		8
        /*0018*/ 	.dword	mrg32k3aM2
	.align		8
        /*0020*/ 	.dword	mrg32k3aM1SubSeq
	.align		8
        /*0028*/ 	.dword	mrg32k3aM2SubSeq
	.align		8
        /*0030*/ 	.dword	mrg32k3aM1Seq
	.align		8
        /*0038*/ 	.dword	mrg32k3aM2Seq


//--------------------- .nv.constant3             --------------------------
	.section	.nv.constant3,"a",@progbits
	.align	8
.nv.constant3:
	.type		__cr_lgamma_table,@object
	.size		__cr_lgamma_table,(.L_8 - __cr_lgamma_table)
__cr_lgamma_table:
        /*0000*/ 	.byte	0x00, 0x00, 0x00, 0x00, 0x00, 0x00, 0x00, 0x00, 0x00, 0x00, 0x00, 0x00, 0x00, 0x00, 0x00, 0x00
        /*0010*/ 	.byte	0xef, 0x39, 0xfa, 0xfe, 0x42, 0x2e, 0xe6, 0x3f, 0x02, 0x20, 0x2a, 0xfa, 0x0b, 0xab, 0xfc, 0x3f
        /*0020*/ 	.byte	0xf9, 0x2c, 0x92, 0x7c, 0xa7, 0x6c, 0x09, 0x40, 0xc9, 0x79, 0x44, 0x3c, 0x64, 0x26, 0x13, 0x40
        /*0030*/ 	.byte	0xca, 0x01, 0xcf, 0x3a, 0x27, 0x51, 0x1a, 0x40, 0x30, 0xcc, 0x2d, 0xf3, 0xe1, 0x0c, 0x21, 0x40
        /*0040*/ 	.byte	0x0d, 0xb7, 0xfc, 0x82, 0x8e, 0x35, 0x25, 0x40
.L_8:


//--------------------- .text._Z12slipBinaryPyPiPdiddS0_d --------------------------
	.section	.text._Z12slipBinaryPyPiPdiddS0_d,"ax",@progbits
	.align	128
        .global         _Z12slipBinaryPyPiPdiddS0_d
        .type           _Z12slipBinaryPyPiPdiddS0_d,@function
        .size           _Z12slipBinaryPyPiPdiddS0_d,(.L_x_44 - _Z12slipBinaryPyPiPdiddS0_d)
        .other          _Z12slipBinaryPyPiPdiddS0_d,@"STO_CUDA_ENTRY STV_DEFAULT"
_Z12slipBinaryPyPiPdiddS0_d:
.text._Z12slipBinaryPyPiPdiddS0_d:
[----:B------:R-:W0:Y:S01]  /*0000*/  LDC R1, c[0x0][0x37c] ;  /* 0x0000df00ff017b82 */ /* 0x000e220000000800 */
[----:B------:R-:W1:Y:S07]  /*0010*/  S2R R14, SR_TID.X ;  /* 0x00000000000e7919 */ /* 0x000e6e0000002100 */
[----:B------:R-:W1:Y:S01]  /*0020*/  S2UR UR4, SR_CTAID.X ;  /* 0x00000000000479c3 */ /* 0x000e620000002500 */
[----:B------:R-:W2:Y:S01]  /*0030*/  LDCU UR5, c[0x0][0x390] ;  /* 0x00007200ff0577ac */ /* 0x000ea20008000800 */
[----:B0-----:R-:W-:-:S06]  /*0040*/  VIADD R1, R1, 0xffffffd0 ;  /* 0xffffffd001017836 */ /* 0x001fcc0000000000 */
[----:B------:R-:W1:Y:S02]  /*0050*/  LDC R15, c[0x0][0x360] ;  /* 0x0000d800ff0f7b82 */ /* 0x000e640000000800 */
[----:B-1----:R-:W-:-:S05]  /*0060*/  IMAD R15, R15, UR4, R14 ;  /* 0x000000040f0f7c24 */ /* 0x002fca000f8e020e */
[----:B--2---:R-:W-:-:S13]  /*0070*/  ISETP.GE.AND P0, PT, R15, UR5, PT ;  /* 0x000000050f007c0c */ /* 0x004fda000bf06270 */
[----:B------:R-:W-:Y:S05]  /*0080*/  @P0 EXIT ;  /* 0x000000000000094d */ /* 0x000fea0003800000 */
[----:B------:R-:W0:Y:S01]  /*0090*/  LDCU.64 UR4, c[0x0][0x3b0] ;  /* 0x00007600ff0477ac */ /* 0x000e220008000a00 */
[----:B------:R-:W-:Y:S01]  /*00a0*/  ISETP.NE.AND P0, PT, R15, RZ, PT ;  /* 0x000000ff0f00720c */ /* 0x000fe20003f05270 */
[----:B------:R-:W-:Y:S01]  /*00b0*/  BSSY.RECONVERGENT B0, `(.L_x_0) ;  /* 0x0000264000007945 */ /* 0x000fe20003800200 */
[----:B------:R-:W1:Y:S01]  /*00c0*/  LDCU.64 UR10, c[0x0][0x358] ;  /* 0x00006b00ff0a77ac */ /* 0x000e620008000a00 */
[----:B0-----:R-:W0:Y:S02]  /*00d0*/  F2I.U64.F64.TRUNC R2, UR4 ;  /* 0x0000000400027d11 */ /* 0x001e24000830d800 */
[----:B0-----:R-:W-:Y:S02]  /*00e0*/  LOP3.LUT R0, R2, 0xaad26b49, RZ, 0x3c, !PT ;  /* 0xaad26b4902007812 */ /* 0x001fe400078e3cff */
[----:B------:R-:W-:-:S03]  /*00f0*/  LOP3.LUT R2, R3, 0xf7dcefdd, RZ, 0x3c, !PT ;  /* 0xf7dcefdd03027812 */ /* 0x000fc600078e3cff */
[----:B------:R-:W-:Y:S02]  /*0100*/  IMAD R0, R0, 0x4182bed5, RZ ;  /* 0x4182bed500007824 */ /* 0x000fe400078e02ff */
[----:B------:R-:W-:Y:S02]  /*0110*/  IMAD R9, R2, -0x658354e5, RZ ;  /* 0x9a7cab1b02097824 */ /* 0x000fe400078e02ff */
[C---:B------:R-:W-:Y:S01]  /*0120*/  VIADD R5, R0.reuse, 0x75bcd15 ;  /* 0x075bcd1500057836 */ /* 0x040fe20000000000 */
[C---:B------:R-:W-:Y:S01]  /*0130*/  LOP3.LUT R6, R0.reuse, 0x159a55e5, RZ, 0x3c, !PT ;  /* 0x159a55e500067812 */ /* 0x040fe200078e3cff */
[C---:B------:R-:W-:Y:S01]  /*0140*/  VIADD R3, R0.reuse, 0x583f19 ;  /* 0x00583f1900037836 */ /* 0x040fe20000000000 */
[----:B------:R-:W-:Y:S01]  /*0150*/  IADD3 R4, PT, PT, R0, 0x64f0c9, R9 ;  /* 0x0064f0c900047810 */ /* 0x000fe20007ffe009 */
[C---:B------:R-:W-:Y:S01]  /*0160*/  VIADD R7, R9.reuse, 0x1f123bb5 ;  /* 0x1f123bb509077836 */ /* 0x040fe20000000000 */
[----:B------:R-:W-:Y:S02]  /*0170*/  LOP3.LUT R2, R9, 0x5491333, RZ, 0x3c, !PT ;  /* 0x0549133309027812 */ /* 0x000fe400078e3cff */
[----:B------:R-:W-:Y:S01]  /*0180*/  SHF.R.S32.HI R0, RZ, 0x1f, R15 ;  /* 0x0000001fff007819 */ /* 0x000fe2000001140f */
[----:B------:R0:W-:Y:S04]  /*0190*/  STL.64 [R1], R4 ;  /* 0x0000000401007387 */ /* 0x0001e80000100a00 */
[----:B------:R0:W-:Y:S04]  /*01a0*/  STL.64 [R1+0x8], R6 ;  /* 0x0000080601007387 */ /* 0x0001e80000100a00 */
[----:B------:R0:W-:Y:S01]  /*01b0*/  STL.64 [R1+0x10], R2 ;  /* 0x0000100201007387 */ /* 0x0001e20000100a00 */
[----:B-1----:R-:W-:Y:S05]  /*01c0*/  @!P0 BRA `(.L_x_1) ;  /* 0x0000002400488947 */ /* 0x002fea0003800000 */
[----:B0-----:R-:W-:Y:S02]  /*01d0*/  IMAD.MOV.U32 R4, RZ, RZ, R0 ;  /* 0x000000ffff047224 */ /* 0x001fe400078e0000 */
[----:B------:R-:W-:Y:S02]  /*01e0*/  IMAD.MOV.U32 R10, RZ, RZ, RZ ;  /* 0x000000ffff0a7224 */ /* 0x000fe400078e00ff */
[----:B------:R-:W-:-:S07]  /*01f0*/  IMAD.MOV.U32 R11, RZ, RZ, R15 ;  /* 0x000000ffff0b7224 */ /* 0x000fce00078e000f */
.L_x_10:
[----:B------:R-:W-:Y:S01]  /*0200*/  LOP3.LUT R0, R11, 0x3, RZ, 0xc0, !PT ;  /* 0x000000030b007812 */ /* 0x000fe200078ec0ff */
[----:B------:R-:W-:Y:S03]  /*0210*/  BSSY.RECONVERGENT B1, `(.L_x_2) ;  /* 0x0000247000017945 */ /* 0x000fe60003800200 */
[----:B------:R-:W-:-:S04]  /*0220*/  ISETP.NE.U32.AND P0, PT, R0, RZ, PT ;  /* 0x000000ff0000720c */ /* 0x000fc80003f05070 */
[----:B------:R-:W-:-:S13]  /*0230*/  ISETP.NE.AND.EX P0, PT, RZ, RZ, PT, P0 ;  /* 0x000000ffff00720c */ /* 0x000fda0003f05300 */
[----:B0-----:R-:W-:Y:S05]  /*0240*/  @!P0 BRA `(.L_x_3) ;  /* 0x00000024000c8947 */ /* 0x001fea0003800000 */
[----:B------:R-:W0:Y:S01]  /*0250*/  LDC.64 R8, c[0x4][RZ] ;  /* 0x01000000ff087b82 */ /* 0x000e220000000a00 */
[----:B------:R-:W-:Y:S01]  /*0260*/  IMAD.MOV.U32 R0, RZ, RZ, RZ ;  /* 0x000000ffff007224 */ /* 0x000fe200078e00ff */
[----:B------:R-:W-:Y:S02]  /*0270*/  CS2R R2, SRZ ;  /* 0x0000000000027805 */ /* 0x000fe4000001ff00 */
[----:B------:R-:W-:Y:S01]  /*0280*/  CS2R R6, SRZ ;  /* 0x0000000000067805 */ /* 0x000fe2000001ff00 */
[----:B------:R-:W-:Y:S02]  /*0290*/  IMAD.MOV.U32 R5, RZ, RZ, RZ ;  /* 0x000000ffff057224 */ /* 0x000fe400078e00ff */
[----:B0-----:R-:W-:-:S07]  /*02a0*/  IMAD.WIDE.U32 R8, R10, 0xc80, R8 ;  /* 0x00000c800a087825 */ /* 0x001fce00078e0008 */
.L_x_5:
[----:B------:R-:W-:-:S06]  /*02b0*/  IMAD R16, R0, 0x4, R1 ;  /* 0x0000000400107824 */ /* 0x000fcc00078e0201 */
[----:B------:R-:W5:Y:S01]  /*02c0*/  LDL R16, [R16+0x4] ;  /* 0x0000040010107983 */ /* 0x000f620000100800 */
[----:B------:R-:W-:-:S05]  /*02d0*/  UMOV UR4, URZ ;  /* 0x000000ff00047c82 */ /* 0x000fca0008000000 */
.L_x_4:
[----:B-----5:R-:W-:Y:S01]  /*02e0*/  SHF.R.U32.HI R25, RZ, UR4, R16 ;  /* 0x00000004ff197c19 */ /* 0x020fe20008011610 */
[----:B------:R-:W-:-:S03]  /*02f0*/  IMAD.SHL.U32 R12, R0, 0x20, RZ ;  /* 0x00000020000c7824 */ /* 0x000fc600078e00ff */
[----:B------:R-:W-:Y:S01]  /*0300*/  LOP3.LUT R13, R25, 0x1, RZ, 0xc0, !PT ;  /* 0x00000001190d7812 */ /* 0x000fe200078ec0ff */
[----:B------:R-:W-:-:S03]  /*0310*/  VIADD R12, R12, UR4 ;  /* 0x000000040c0c7c36 */ /* 0x000fc60008000000 */
[----:B------:R-:W-:Y:S01]  /*0320*/  ISETP.NE.U32.AND P0, PT, R13, 0x1, PT ;  /* 0x000000010d00780c */ /* 0x000fe20003f05070 */
[----:B------:R-:W-:-:S03]  /*0330*/  IMAD R13, R12, 0x5, RZ ;  /* 0x000000050c0d7824 */ /* 0x000fc600078e02ff */
[----:B------:R-:W-:Y:S01]  /*0340*/  R2P PR, R25, 0x7e ;  /* 0x0000007e19007804 */ /* 0x000fe20000000000 */
[----:B------:R-:W-:-:S08]  /*0350*/  IMAD.WIDE.U32 R12, R13, 0x4, R8 ;  /* 0x000000040d0c7825 */ /* 0x000fd000078e0008 */
[----:B------:R-:W2:Y:S04]  /*0360*/  @!P0 LDG.E R18, desc[UR10][R12.64+0x10] ;  /* 0x0000100a0c128981 */ /* 0x000ea8000c1e1900 */
[----:B------:R-:W3:Y:S04]  /*0370*/  @P1 LDG.E R20, desc[UR10][R12.64+0x24] ;  /* 0x0000240a0c141981 */ /* 0x000ee8000c1e1900 */
[----:B------:R-:W4:Y:S04]  /*0380*/  @P2 LDG.E R22, desc[UR10][R12.64+0x38] ;  /* 0x0000380a0c162981 */ /* 0x000f28000c1e1900 */
[----:B------:R-:W4:Y:S04]  /*0390*/  @P3 LDG.E R24, desc[UR10][R12.64+0x4c] ;  /* 0x00004c0a0c183981 */ /* 0x000f28000c1e1900 */
[----:B------:R-:W4:Y:S04]  /*03a0*/  @P4 LDG.E R26, desc[UR10][R12.64+0x60] ;  /* 0x0000600a0c1a4981 */ /* 0x000f28000c1e1900 */
[----:B------:R-:W4:Y:S04]  /*03b0*/  @!P0 LDG.E R17, desc[UR10][R12.64+0x4] ;  /* 0x0000040a0c118981 */ /* 0x000f28000c1e1900 */
[----:B------:R-:W4:Y:S04]  /*03c0*/  @!P0 LDG.E R19, desc[UR10][R12.64+0xc] ;  /* 0x00000c0a0c138981 */ /* 0x000f28000c1e1900 */
[----:B------:R-:W4:Y:S04]  /*03d0*/  @P1 LDG.E R21, desc[UR10][R12.64+0x18] ;  /* 0x0000180a0c151981 */ /* 0x000f28000c1e1900 */
[----:B------:R-:W4:Y:S04]  /*03e0*/  @P3 LDG.E R23, desc[UR10][R12.64+0x40] ;  /* 0x0000400a0c173981 */ /* 0x000f28000c1e1900 */
[----:B------:R-:W4:Y:S04]  /*03f0*/  @P5 LDG.E R27, desc[UR10][R12.64+0x70] ;  /* 0x0000700a0c1b5981 */ /* 0x000f28000c1e1900 */
[----:B------:R-:W4:Y:S01]  /*0400*/  @P6 LDG.E R28, desc[UR10][R12.64+0x88] ;  /* 0x0000880a0c1c6981 */ /* 0x000f22000c1e1900 */
[----:B--2---:R-:W-:-:S03]  /*0410*/  @!P0 LOP3.LUT R3, R3, R18, RZ, 0x3c, !PT ;  /* 0x0000001203038212 */ /* 0x004fc600078e3cff */
[----:B------:R-:W2:Y:S01]  /*0420*/  @!P0 LDG.E R18, desc[UR10][R12.64] ;  /* 0x0000000a0c128981 */ /* 0x000ea2000c1e1900 */
[----:B---3--:R-:W-:-:S03]  /*0430*/  @P1 LOP3.LUT R3, R3, R20, RZ, 0x3c, !PT ;  /* 0x0000001403031212 */ /* 0x008fc600078e3cff */
[----:B------:R-:W3:Y:S01]  /*0440*/  @!P0 LDG.E R20, desc[UR10][R12.64+0x8] ;  /* 0x0000080a0c148981 */ /* 0x000ee2000c1e1900 */
[----:B----4-:R-:W-:-:S03]  /*0450*/  @P2 LOP3.LUT R3, R3, R22, RZ, 0x3c, !PT ;  /* 0x0000001603032212 */ /* 0x010fc600078e3cff */
[----:B------:R-:W4:Y:S01]  /*0460*/  @P1 LDG.E R22, desc[UR10][R12.64+0x14] ;  /* 0x0000140a0c161981 */ /* 0x000f22000c1e1900 */
[----:B------:R-:W-:-:S03]  /*0470*/  @P3 LOP3.LUT R3, R3, R24, RZ, 0x3c, !PT ;  /* 0x0000001803033212 */ /* 0x000fc600078e3cff */
[----:B------:R-:W4:Y:S01]  /*0480*/  @P5 LDG.E R24, desc[UR10][R12.64+0x74] ;  /* 0x0000740a0c185981 */ /* 0x000f22000c1e1900 */
[----:B------:R-:W-:-:S03]  /*0490*/  @P4 LOP3.LUT R3, R3, R26, RZ, 0x3c, !PT ;  /* 0x0000001a03034212 */ /* 0x000fc600078e3cff */
[----:B------:R-:W4:Y:S01]  /*04a0*/  @P3 LDG.E R26, desc[UR10][R12.64+0x44] ;  /* 0x0000440a0c1a3981 */ /* 0x000f22000c1e1900 */
[----:B------:R-:W-:-:S03]  /*04b0*/  @!P0 LOP3.LUT R6, R6, R17, RZ, 0x3c, !PT ;  /* 0x0000001106068212 */ /* 0x000fc600078e3cff */
[----:B------:R-:W4:Y:S01]  /*04c0*/  @P1 LDG.E R17, desc[UR10][R12.64+0x20] ;  /* 0x0000200a0c111981 */ /* 0x000f22000c1e1900 */
[----:B------:R-:W-:-:S03]  /*04d0*/  @!P0 LOP3.LUT R2, R2, R19, RZ, 0x3c, !PT ;  /* 0x0000001302028212 */ /* 0x000fc600078e3cff */
[----:B------:R-:W4:Y:S01]  /*04e0*/  @P2 LDG.E R19, desc[UR10][R12.64+0x2c] ;  /* 0x00002c0a0c132981 */ /* 0x000f22000c1e1900 */
[----:B------:R-:W-:-:S03]  /*04f0*/  @P1 LOP3.LUT R6, R6, R21, RZ, 0x3c, !PT ;  /* 0x0000001506061212 */ /* 0x000fc600078e3cff */
[----:B------:R-:W4:Y:S01]  /*0500*/  @P2 LDG.E R21, desc[UR10][R12.64+0x34] ;  /* 0x0000340a0c152981 */ /* 0x000f22000c1e1900 */
[----:B--2---:R-:W-:-:S03]  /*0510*/  @!P0 LOP3.LUT R5, R5, R18, RZ, 0x3c, !PT ;  /* 0x0000001205058212 */ /* 0x004fc600078e3cff */
[----:B------:R-:W2:Y:S01]  /*0520*/  @P1 LDG.E R18, desc[UR10][R12.64+0x1c] ;  /* 0x00001c0a0c121981 */ /* 0x000ea2000c1e1900 */
[----:B---3--:R-:W-:-:S03]  /*0530*/  @!P0 LOP3.LUT R7, R7, R20, RZ, 0x3c, !PT ;  /* 0x0000001407078212 */ /* 0x008fc600078e3cff */
[----:B------:R-:W3:Y:S01]  /*0540*/  @P2 LDG.E R20, desc[UR10][R12.64+0x28] ;  /* 0x0000280a0c142981 */ /* 0x000ee2000c1e1900 */
[----:B----4-:R-:W-:-:S03]  /*0550*/  @P1 LOP3.LUT R5, R5, R22, RZ, 0x3c, !PT ;  /* 0x0000001605051212 */ /* 0x010fc600078e3cff */
[----:B------:R-:W4:Y:S01]  /*0560*/  @P2 LDG.E R22, desc[UR10][R12.64+0x30] ;  /* 0x0000300a0c162981 */ /* 0x000f22000c1e1900 */
[----:B------:R-:W-:-:S03]  /*0570*/  @P5 LOP3.LUT R3, R3, R24, RZ, 0x3c, !PT ;  /* 0x0000001803035212 */ /* 0x000fc600078e3cff */
[----:B------:R-:W4:Y:S01]  /*0580*/  @P3 LDG.E R24, desc[UR10][R12.64+0x3c] ;  /* 0x00003c0a0c183981 */ /* 0x000f22000c1e1900 */
[----:B------:R-:W-:-:S03]  /*0590*/  @P1 LOP3.LUT R2, R2, R17, RZ, 0x3c, !PT ;  /* 0x0000001102021212 */ /* 0x000fc600078e3cff */
[----:B------:R-:W4:Y:S01]  /*05a0*/  @P3 LDG.E R17, desc[UR10][R12.64+0x48] ;  /* 0x0000480a0c113981 */ /* 0x000f22000c1e1900 */
[----:B------:R-:W-:-:S03]  /*05b0*/  @P2 LOP3.LUT R6, R6, R19, RZ, 0x3c, !PT ;  /* 0x0000001306062212 */ /* 0x000fc600078e3cff */
[----:B------:R-:W4:Y:S01]  /*05c0*/  @P4 LDG.E R19, desc[UR10][R12.64+0x54] ;  /* 0x0000540a0c134981 */ /* 0x000f22000c1e1900 */
[----:B------:R-:W-:Y:S02]  /*05d0*/  @P2 LOP3.LUT R2, R2, R21, RZ, 0x3c, !PT ;  /* 0x0000001502022212 */ /* 0x000fe400078e3cff */
[----:B------:R-:W-:Y:S01]  /*05e0*/  @P3 LOP3.LUT R6, R6, R23, RZ, 0x3c, !PT ;  /* 0x0000001706063212 */ /* 0x000fe200078e3cff */
[----:B------:R-:W4:Y:S04]  /*05f0*/  @P4 LDG.E R21, desc[UR10][R12.64+0x5c] ;  /* 0x00005c0a0c154981 */ /* 0x000f28000c1e1900 */
[----:B------:R-:W4:Y:S01]  /*0600*/  @P5 LDG.E R23, desc[UR10][R12.64+0x68] ;  /* 0x0000680a0c175981 */ /* 0x000f22000c1e1900 */
[----:B--2---:R-:W-:-:S03]  /*0610*/  @P1 LOP3.LUT R7, R7, R18, RZ, 0x3c, !PT ;  /* 0x0000001207071212 */ /* 0x004fc600078e3cff */
[----:B------:R-:W2:Y:S01]  /*0620*/  @P4 LDG.E R18, desc[UR10][R12.64+0x50] ;  /* 0x0000500a0c124981 */ /* 0x000ea2000c1e1900 */
[----:B---3--:R-:W-:-:S03]  /*0630*/  @P2 LOP3.LUT R5, R5, R20, RZ, 0x3c, !PT ;  /* 0x0000001405052212 */ /* 0x008fc600078e3cff */
[----:B------:R-:W3:Y:S01]  /*0640*/  @P4 LDG.E R20, desc[UR10][R12.64+0x58] ;  /* 0x0000580a0c144981 */ /* 0x000ee2000c1e1900 */
[----:B----4-:R-:W-:-:S03]  /*0650*/  @P2 LOP3.LUT R7, R7, R22, RZ, 0x3c, !PT ;  /* 0x0000001607072212 */ /* 0x010fc600078e3cff */
[----:B------:R-:W4:Y:S01]  /*0660*/  @P5 LDG.E R22, desc[UR10][R12.64+0x64] ;  /* 0x0000640a0c165981 */ /* 0x000f22000c1e1900 */
[----:B------:R-:W-:-:S03]  /*0670*/  @P3 LOP3.LUT R5, R5, R24, RZ, 0x3c, !PT ;  /* 0x0000001805053212 */ /* 0x000fc600078e3cff */
[----:B------:R-:W4:Y:S01]  /*0680*/  @P5 LDG.E R24, desc[UR10][R12.64+0x6c] ;  /* 0x00006c0a0c185981 */ /* 0x000f22000c1e1900 */
[----:B------:R-:W-:Y:S02]  /*0690*/  LOP3.LUT P0, RZ, R25, 0x80, RZ, 0xc0, !PT ;  /* 0x0000008019ff7812 */ /* 0x000fe4000780c0ff */
[----:B------:R-:W-:Y:S02]  /*06a0*/  @P3 LOP3.LUT R7, R7, R26, RZ, 0x3c, !PT ;  /* 0x0000001a07073212 */ /* 0x000fe400078e3cff */
[----:B------:R-:W-:Y:S02]  /*06b0*/  @P3 LOP3.LUT R2, R2, R17, RZ, 0x3c, !PT ;  /* 0x0000001102023212 */ /* 0x000fe400078e3cff */
[----:B------:R-:W4:Y:S01]  /*06c0*/  @P6 LDG.E R17, desc[UR10][R12.64+0x7c] ;  /* 0x00007c0a0c116981 */ /* 0x000f22000c1e1900 */
[----:B------:R-:W-:-:S03]  /*06d0*/  @P4 LOP3.LUT R6, R6, R19, RZ, 0x3c, !PT ;  /* 0x0000001306064212 */ /* 0x000fc600078e3cff */
[----:B------:R-:W4:Y:S01]  /*06e0*/  @P6 LDG.E R19, desc[UR10][R12.64+0x84] ;  /* 0x0000840a0c136981 */ /* 0x000f22000c1e1900 */
[----:B------:R-:W-:-:S03]  /*06f0*/  @P4 LOP3.LUT R2, R2, R21, RZ, 0x3c, !PT ;  /* 0x0000001502024212 */ /* 0x000fc600078e3cff */
[----:B------:R-:W4:Y:S01]  /*0700*/  @P0 LDG.E R26, desc[UR10][R12.64+0x9c] ;  /* 0x00009c0a0c1a0981 */ /* 0x000f22000c1e1900 */
[----:B------:R-:W-:-:S03]  /*0710*/  @P5 LOP3.LUT R6, R6, R23, RZ, 0x3c, !PT ;  /* 0x0000001706065212 */ /* 0x000fc600078e3cff */
        /* <DEDUP_REMOVED lines=10> */
[----:B------:R-:W-:Y:S02]  /*07c0*/  @P5 LOP3.LUT R2, R2, R27, RZ, 0x3c, !PT ;  /* 0x0000001b02025212 */ /* 0x000fe400078e3cff */
[----:B------:R-:W-:Y:S02]  /*07d0*/  @P6 LOP3.LUT R3, R3, R28, RZ, 0x3c, !PT ;  /* 0x0000001c03036212 */ /* 0x000fe400078e3cff */
[----:B------:R-:W-:Y:S02]  /*07e0*/  @P6 LOP3.LUT R6, R6, R17, RZ, 0x3c, !PT ;  /* 0x0000001106066212 */ /* 0x000fe400078e3cff */
[----:B------:R-:W-:Y:S02]  /*07f0*/  @P6 LOP3.LUT R2, R2, R19, RZ, 0x3c, !PT ;  /* 0x0000001302026212 */ /* 0x000fe400078e3cff */
[----:B------:R-:W-:Y:S02]  /*0800*/  @P0 LOP3.LUT R3, R3, R26, RZ, 0x3c, !PT ;  /* 0x0000001a03030212 */ /* 0x000fe400078e3cff */
[----:B------:R-:W-:-:S02]  /*0810*/  @P0 LOP3.LUT R6, R6, R21, RZ, 0x3c, !PT ;  /* 0x0000001506060212 */ /* 0x000fc400078e3cff */
[----:B------:R-:W-:Y:S02]  /*0820*/  @P0 LOP3.LUT R2, R2, R23, RZ, 0x3c, !PT ;  /* 0x0000001702020212 */ /* 0x000fe400078e3cff */
[----:B--2---:R-:W-:Y:S02]  /*0830*/  @P6 LOP3.LUT R5, R5, R18, RZ, 0x3c, !PT ;  /* 0x0000001205056212 */ /* 0x004fe400078e3cff */
[----:B---3--:R-:W-:Y:S02]  /*0840*/  @P6 LOP3.LUT R7, R7, R20, RZ, 0x3c, !PT ;  /* 0x0000001407076212 */ /* 0x008fe400078e3cff */
[----:B----4-:R-:W-:Y:S02]  /*0850*/  @P0 LOP3.LUT R5, R5, R22, RZ, 0x3c, !PT ;  /* 0x0000001605050212 */ /* 0x010fe400078e3cff */
[----:B------:R-:W-:Y:S02]  /*0860*/  @P0 LOP3.LUT R7, R7, R24, RZ, 0x3c, !PT ;  /* 0x0000001807070212 */ /* 0x000fe400078e3cff */
[----:B------:R-:W-:-:S13]  /*0870*/  R2P PR, R25.B1, 0x7f ;  /* 0x0000007f19007804 */ /* 0x000fda0000001000 */
[----:B------:R-:W2:Y:S04]  /*0880*/  @P0 LDG.E R18, desc[UR10][R12.64+0xa0] ;  /* 0x0000a00a0c120981 */ /* 0x000ea8000c1e1900 */
[----:B------:R-:W3:Y:S04]  /*0890*/  @P0 LDG.E R17, desc[UR10][R12.64+0xa4] ;  /* 0x0000a40a0c110981 */ /* 0x000ee8000c1e1900 */
[----:B------:R-:W4:Y:S04]  /*08a0*/  @P0 LDG.E R20, desc[UR10][R12.64+0xa8] ;  /* 0x0000a80a0c140981 */ /* 0x000f28000c1e1900 */
[----:B------:R-:W4:Y:S04]  /*08b0*/  @P0 LDG.E R19, desc[UR10][R12.64+0xac] ;  /* 0x0000ac0a0c130981 */ /* 0x000f28000c1e1900 */
[----:B------:R-:W4:Y:S04]  /*08c0*/  @P0 LDG.E R22, desc[UR10][R12.64+0xb0] ;  /* 0x0000b00a0c160981 */ /* 0x000f28000c1e1900 */
[----:B------:R-:W4:Y:S04]  /*08d0*/  @P1 LDG.E R24, desc[UR10][R12.64+0xb4] ;  /* 0x0000b40a0c181981 */ /* 0x000f28000c1e1900 */
[----:B------:R-:W4:Y:S04]  /*08e0*/  @P1 LDG.E R21, desc[UR10][R12.64+0xb8] ;  /* 0x0000b80a0c151981 */ /* 0x000f28000c1e1900 */
[----:B------:R-:W4:Y:S04]  /*08f0*/  @P1 LDG.E R26, desc[UR10][R12.64+0xbc] ;  /* 0x0000bc0a0c1a1981 */ /* 0x000f28000c1e1900 */
        /* <DEDUP_REMOVED lines=34> */
[----:B------:R-:W4:Y:S01]  /*0b20*/  @P5 LDG.E R28, desc[UR10][R12.64+0x104] ;  /* 0x0001040a0c1c5981 */ /* 0x000f22000c1e1900 */
[----:B------:R-:W-:-:S03]  /*0b30*/  @P3 LOP3.LUT R7, R7, R26, RZ, 0x3c, !PT ;  /* 0x0000001a07073212 */ /* 0x000fc600078e3cff */
[----:B------:R-:W4:Y:S01]  /*0b40*/  @P5 LDG.E R21, desc[UR10][R12.64+0x108] ;  /* 0x0001080a0c155981 */ /* 0x000f22000c1e1900 */
[----:B------:R-:W-:-:S03]  /*0b50*/  @P3 LOP3.LUT R2, R2, R23, RZ, 0x3c, !PT ;  /* 0x0000001702023212 */ /* 0x000fc600078e3cff */
[----:B------:R-:W4:Y:S04]  /*0b60*/  @P5 LDG.E R26, desc[UR10][R12.64+0x10c] ;  /* 0x00010c0a0c1a5981 */ /* 0x000f28000c1e1900 */
[----:B------:R-:W4:Y:S01]  /*0b70*/  @P5 LDG.E R23, desc[UR10][R12.64+0x110] ;  /* 0x0001100a0c175981 */ /* 0x000f22000c1e1900 */
[----:B------:R-:W-:-:S13]  /*0b80*/  LOP3.LUT P0, RZ, R25, 0x8000, RZ, 0xc0, !PT ;  /* 0x0000800019ff7812 */ /* 0x000fda000780c0ff */
        /* <DEDUP_REMOVED lines=21> */
[----:B------:R-:W-:-:S04]  /*0ce0*/  UIADD3 UR4, UPT, UPT, UR4, 0x10, URZ ;  /* 0x0000001004047890 */ /* 0x000fc8000fffe0ff */
[----:B------:R-:W-:Y:S01]  /*0cf0*/  UISETP.NE.AND UP0, UPT, UR4, 0x20, UPT ;  /* 0x000000200400788c */ /* 0x000fe2000bf05270 */
[----:B--2---:R-:W-:Y:S02]  /*0d00*/  @P5 LOP3.LUT R3, R3, R18, RZ, 0x3c, !PT ;  /* 0x0000001203035212 */ /* 0x004fe400078e3cff */
[----:B---3--:R-:W-:Y:S02]  /*0d10*/  @P6 LOP3.LUT R6, R6, R17, RZ, 0x3c, !PT ;  /* 0x0000001106066212 */ /* 0x008fe400078e3cff */
[----:B----4-:R-:W-:Y:S02]  /*0d20*/  @P6 LOP3.LUT R5, R5, R20, RZ, 0x3c, !PT ;  /* 0x0000001405056212 */ /* 0x010fe400078e3cff */
[----:B------:R-:W-:Y:S02]  /*0d30*/  @P6 LOP3.LUT R2, R2, R19, RZ, 0x3c, !PT ;  /* 0x0000001302026212 */ /* 0x000fe400078e3cff */
[----:B------:R-:W-:Y:S02]  /*0d40*/  @P6 LOP3.LUT R7, R7, R22, RZ, 0x3c, !PT ;  /* 0x0000001607076212 */ /* 0x000fe400078e3cff */
[----:B------:R-:W-:-:S02]  /*0d50*/  @P6 LOP3.LUT R3, R3, R24, RZ, 0x3c, !PT ;  /* 0x0000001803036212 */ /* 0x000fc400078e3cff */
[----:B------:R-:W-:Y:S02]  /*0d60*/  @P0 LOP3.LUT R7, R7, R28, RZ, 0x3c, !PT ;  /* 0x0000001c07070212 */ /* 0x000fe400078e3cff */
[----:B------:R-:W-:Y:S02]  /*0d70*/  @P0 LOP3.LUT R3, R3, R30, RZ, 0x3c, !PT ;  /* 0x0000001e03030212 */ /* 0x000fe400078e3cff */
[----:B------:R-:W-:Y:S02]  /*0d80*/  @P0 LOP3.LUT R6, R6, R21, RZ, 0x3c, !PT ;  /* 0x0000001506060212 */ /* 0x000fe400078e3cff */
[----:B------:R-:W-:Y:S02]  /*0d90*/  @P0 LOP3.LUT R5, R5, R26, RZ, 0x3c, !PT ;  /* 0x0000001a05050212 */ /* 0x000fe400078e3cff */
[----:B------:R-:W-:Y:S01]  /*0da0*/  @P0 LOP3.LUT R2, R2, R23, RZ, 0x3c, !PT ;  /* 0x0000001702020212 */ /* 0x000fe200078e3cff */
[----:B------:R-:W-:Y:S06]  /*0db0*/  BRA.U UP0, `(.L_x_4) ;  /* 0xfffffff500487547 */ /* 0x000fec000b83ffff */
[----:B------:R-:W-:-:S05]  /*0dc0*/  VIADD R0, R0, 0x1 ;  /* 0x0000000100007836 */ /* 0x000fca0000000000 */
[----:B------:R-:W-:-:S13]  /*0dd0*/  ISETP.NE.AND P0, PT, R0, 0x5, PT ;  /* 0x000000050000780c */ /* 0x000fda0003f05270 */
[----:B------:R-:W-:Y:S05]  /*0de0*/  @P0 BRA `(.L_x_5) ;  /* 0xfffffff400300947 */ /* 0x000fea000383ffff */
[----:B------:R-:W-:Y:S01]  /*0df0*/  LOP3.LUT R0, R11, 0x3, RZ, 0xc0, !PT ;  /* 0x000000030b007812 */ /* 0x000fe200078ec0ff */
[----:B------:R0:W-:Y:S03]  /*0e00*/  STL.64 [R1+0x8], R6 ;  /* 0x0000080601007387 */ /* 0x0001e60000100a00 */
[----:B------:R-:W-:Y:S01]  /*0e10*/  ISETP.NE.U32.AND P0, PT, R0, 0x1, PT ;  /* 0x000000010000780c */ /* 0x000fe20003f05070 */
[----:B------:R0:W-:Y:S03]  /*0e20*/  STL.64 [R1+0x10], R2 ;  /* 0x0000100201007387 */ /* 0x0001e60000100a00 */
[----:B------:R-:W-:Y:S01]  /*0e30*/  ISETP.NE.AND.EX P0, PT, RZ, RZ, PT, P0 ;  /* 0x000000ffff00720c */ /* 0x000fe20003f05300 */
[----:B------:R0:W-:-:S12]  /*0e40*/  STL [R1+0x4], R5 ;  /* 0x0000040501007387 */ /* 0x0001d80000100800 */
[----:B0-----:R-:W-:Y:S05]  /*0e50*/  @!P0 BRA `(.L_x_3) ;  /* 0x0000001800088947 */ /* 0x001fea0003800000 */
[----:B------:R-:W-:Y:S01]  /*0e60*/  UMOV UR4, URZ ;  /* 0x000000ff00047c82 */ /* 0x000fe20008000000 */
[----:B------:R-:W-:Y:S01]  /*0e70*/  UMOV UR5, URZ ;  /* 0x000000ff00057c82 */ /* 0x000fe20008000000 */
[----:B------:R-:W-:Y:S02]  /*0e80*/  IMAD.MOV.U32 R0, RZ, RZ, RZ ;  /* 0x000000ffff007224 */ /* 0x000fe400078e00ff */
[----:B------:R-:W-:Y:S02]  /*0e90*/  IMAD.MOV.U32 R2, RZ, RZ, RZ ;  /* 0x000000ffff027224 */ /* 0x000fe400078e00ff */
[----:B------:R-:W-:Y:S02]  /*0ea0*/  IMAD.MOV.U32 R7, RZ, RZ, RZ ;  /* 0x000000ffff077224 */ /* 0x000fe400078e00ff */
[----:B------:R-:W-:Y:S02]  /*0eb0*/  IMAD.MOV.U32 R5, RZ, RZ, RZ ;  /* 0x000000ffff057224 */ /* 0x000fe400078e00ff */
[----:B------:R-:W-:-:S02]  /*0ec0*/  IMAD.U32 R3, RZ, RZ, UR4 ;  /* 0x00000004ff037e24 */ /* 0x000fc4000f8e00ff */
[----:B------:R-:W-:-:S07]  /*0ed0*/  IMAD.U32 R6, RZ, RZ, UR5 ;  /* 0x00000005ff067e24 */ /* 0x000fce000f8e00ff */
.L_x_7:
[----:B------:R-:W-:-:S06]  /*0ee0*/  IMAD R16, R0, 0x4, R1 ;  /* 0x0000000400107824 */ /* 0x000fcc00078e0201 */
[----:B------:R-:W5:Y:S01]  /*0ef0*/  LDL R16, [R16+0x4] ;  /* 0x0000040010107983 */ /* 0x000f620000100800 */
[----:B------:R-:W-:-:S05]  /*0f00*/  UMOV UR4, URZ ;  /* 0x000000ff00047c82 */ /* 0x000fca0008000000 */
.L_x_6:
        /* <DEDUP_REMOVED lines=178> */
[----:B------:R0:W-:Y:S03]  /*1a30*/  STL [R1+0x4], R5 ;  /* 0x0000040501007387 */ /* 0x0001e60000100800 */
[----:B------:R-:W-:Y:S01]  /*1a40*/  ISETP.NE.U32.AND P0, PT, R0, 0x3, PT ;  /* 0x000000030000780c */ /* 0x000fe20003f05070 */
[----:B------:R0:W-:Y:S03]  /*1a50*/  STL.64 [R1+0x8], R6 ;  /* 0x0000080601007387 */ /* 0x0001e60000100a00 */
[----:B------:R-:W-:Y:S01]  /*1a60*/  ISETP.NE.AND.EX P0, PT, RZ, RZ, PT, P0 ;  /* 0x000000ffff00720c */ /* 0x000fe20003f05300 */
[----:B------:R0:W-:-:S12]  /*1a70*/  STL.64 [R1+0x10], R2 ;  /* 0x0000100201007387 */ /* 0x0001d80000100a00 */
[----:B0-----:R-:W-:Y:S05]  /*1a80*/  @P0 BRA `(.L_x_3) ;  /* 0x0000000800fc0947 */ /* 0x001fea0003800000 */
        /* <DEDUP_REMOVED lines=8> */
.L_x_9:
[----:B------:R-:W-:-:S06]  /*1b10*/  IMAD R16, R0, 0x4, R1 ;  /* 0x0000000400107824 */ /* 0x000fcc00078e0201 */
[----:B------:R-:W5:Y:S01]  /*1b20*/  LDL R16, [R16+0x4] ;  /* 0x0000040010107983 */ /* 0x000f620000100800 */
[----:B------:R-:W-:-:S05]  /*1b30*/  UMOV UR4, URZ ;  /* 0x000000ff00047c82 */ /* 0x000fca0008000000 */
.L_x_8:
        /* <DEDUP_REMOVED lines=177> */
[----:B------:R0:W-:Y:S04]  /*2650*/  STL [R1+0x4], R5 ;  /* 0x0000040501007387 */ /* 0x0001e80000100800 */
[----:B------:R0:W-:Y:S04]  /*2660*/  STL.64 [R1+0x8], R6 ;  /* 0x0000080601007387 */ /* 0x0001e80000100a00 */
[----:B------:R0:W-:Y:S02]  /*2670*/  STL.64 [R1+0x10], R2 ;  /* 0x0000100201007387 */ /* 0x0001e40000100a00 */
.L_x_3:
[----:B------:R-:W-:Y:S05]  /*2680*/  BSYNC.RECONVERGENT B1 ;  /* 0x0000000000017941 */ /* 0x000fea0003800200 */
.L_x_2:
[C---:B------:R-:W-:Y:S01]  /*2690*/  ISETP.GT.U32.AND P0, PT, R11.reuse, 0x3, PT ;  /* 0x000000030b00780c */ /* 0x040fe20003f04070 */
[----:B------:R-:W-:Y:S01]  /*26a0*/  VIADD R10, R10, 0x1 ;  /* 0x000000010a0a7836 */ /* 0x000fe20000000000 */
[--C-:B------:R-:W-:Y:S02]  /*26b0*/  SHF.R.U64 R11, R11, 0x2, R4.reuse ;  /* 0x000000020b0b7819 */ /* 0x100fe40000001204 */
[----:B------:R-:W-:Y:S02]  /*26c0*/  ISETP.GT.U32.AND.EX P0, PT, R4, RZ, PT, P0 ;  /* 0x000000ff0400720c */ /* 0x000fe40003f04100 */
[----:B------:R-:W-:-:S11]  /*26d0*/  SHF.R.U32.HI R4, RZ, 0x2, R4 ;  /* 0x00000002ff047819 */ /* 0x000fd60000011604 */
[----:B------:R-:W-:Y:S05]  /*26e0*/  @P0 BRA `(.L_x_10) ;  /* 0xffffffd800c40947 */ /* 0x000fea000383ffff */
.L_x_1:
[----:B------:R-:W-:Y:S05]  /*26f0*/  BSYNC.RECONVERGENT B0 ;  /* 0x0000000000007941 */ /* 0x000fea0003800200 */
.L_x_0:
[----:B------:R-:W1:Y:S01]  /*2700*/  LDCU.64 UR4, c[0x0][0x380] ;  /* 0x00007000ff0477ac */ /* 0x000e620008000a00 */
[----:B------:R-:W-:Y:S01]  /*2710*/  SHF.R.S32.HI R0, RZ, 0x1f, R15 ;  /* 0x0000001fff007819 */ /* 0x000fe2000001140f */
[----:B------:R-:W2:Y:S01]  /*2720*/  LDCU UR8, c[0x0][0x390] ;  /* 0x00007200ff0877ac */ /* 0x000ea20008000800 */
[----:B------:R-:W3:Y:S01]  /*2730*/  LDCU.64 UR12, c[0x0][0x398] ;  /* 0x00007300ff0c77ac */ /* 0x000ee20008000a00 */
[----:B-1----:R-:W-:-:S04]  /*2740*/  LEA R8, P0, R15, UR4, 0x2 ;  /* 0x000000040f087c11 */ /* 0x002fc8000f8010ff */
[----:B------:R-:W-:-:S05]  /*2750*/  LEA.HI.X R9, R15, UR5, R0, 0x2, P0 ;  /* 0x000000050f097c11 */ /* 0x000fca00080f1400 */
[----:B0-----:R-:W4:Y:S01]  /*2760*/  LDG.E R2, desc[UR10][R8.64] ;  /* 0x0000000a08027981 */ /* 0x001f22000c1e1900 */
[----:B--2---:R-:W-:Y:S01]  /*2770*/  UISETP.GE.AND UP0, UPT, UR8, 0x1e, UPT ;  /* 0x0000001e0800788c */ /* 0x004fe2000bf06270 */
[----:B------:R-:W-:Y:S01]  /*2780*/  IMAD.MOV.U32 R12, RZ, RZ, 0x40000000 ;  /* 0x40000000ff0c7424 */ /* 0x000fe200078e00ff */
[----:B----4-:R-:W-:-:S04]  /*2790*/  ISETP.NE.AND P0, PT, R2, RZ, PT ;  /* 0x000000ff0200720c */ /* 0x010fc80003f05270 */
[----:B------:R-:W-:-:S03]  /*27a0*/  FSEL R13, R12, -2, !P0 ;  /* 0xc00000000c0d7808 */ /* 0x000fc60004000000 */
[----:B---3--:R-:W-:Y:S06]  /*27b0*/  BRA.U !UP0, `(.L_x_11) ;  /* 0x0000001108e47547 */ /* 0x008fec000b800000 */
[----:B------:R-:W0:Y:S01]  /*27c0*/  S2UR UR7, SR_CgaCtaId ;  /* 0x00000000000779c3 */ /* 0x000e220000008800 */
[----:B------:R-:W-:Y:S01]  /*27d0*/  IMAD.MOV.U32 R14, RZ, RZ, RZ ;  /* 0x000000ffff0e7224 */ /* 0x000fe200078e00ff */
[----:B------:R-:W-:Y:S01]  /*27e0*/  UMOV UR4, URZ ;  /* 0x000000ff00047c82 */ /* 0x000fe20008000000 */
[----:B------:R-:W-:Y:S01]  /*27f0*/  UMOV UR5, UR8 ;  /* 0x0000000800057c82 */ /* 0x000fe20008000000 */
[----:B------:R-:W-:Y:S01]  /*2800*/  IMAD.MOV.U32 R29, RZ, RZ, RZ ;  /* 0x000000ffff1d7224 */ /* 0x000fe200078e00ff */
[----:B------:R-:W-:Y:S01]  /*2810*/  UIMAD.WIDE UR4, UR8, -0x77777777, UR4 ;  /* 0x88888889080478a5 */ /* 0x000fe2000f8e0204 */
[----:B------:R-:W-:Y:S02]  /*2820*/  IMAD.HI R4, R15, -0x77777777, R14 ;  /* 0x888888890f047827 */ /* 0x000fe400078e020e */
[----:B------:R-:W1:Y:S01]  /*2830*/  LDC.64 R10, c[0x0][0x388] ;  /* 0x0000e200ff0a7b82 */ /* 0x000e620000000a00 */
[----:B------:R-:W-:Y:S02]  /*2840*/  USHF.R.U32.HI UR6, URZ, 0x1f, UR5 ;  /* 0x0000001fff067899 */ /* 0x000fe40008011605 */
[----:B------:R-:W-:Y:S01]  /*2850*/  SHF.R.U32.HI R7, RZ, 0x1f, R4 ;  /* 0x0000001fff077819 */ /* 0x000fe20000011604 */
[----:B------:R-:W-:Y:S01]  /*2860*/  UMOV UR4, 0x400 ;  /* 0x0000040000047882 */ /* 0x000fe20000000000 */
[----:B------:R-:W-:-:S02]  /*2870*/  ULEA.HI.SX32 UR6, UR5, UR6, 0x1c ;  /* 0x0000000605067291 */ /* 0x000fc4000f8fe2ff */
[----:B------:R-:W-:-:S05]  /*2880*/  LEA.HI.SX32 R7, R4, R7, 0x1c ;  /* 0x0000000704077211 */ /* 0x000fca00078fe2ff */
[----:B------:R-:W-:Y:S02]  /*2890*/  IMAD R4, R7, -0x1e, R15 ;  /* 0xffffffe207047824 */ /* 0x000fe400078e020f */
[----:B------:R-:W-:Y:S01]  /*28a0*/  IMAD R7, R15, UR8, RZ ;  /* 0x000000080f077c24 */ /* 0x000fe2000f8e02ff */
[----:B0-----:R-:W-:-:S06]  /*28b0*/  ULEA UR4, UR7, UR4, 0x18 ;  /* 0x0000000407047291 */ /* 0x001fcc000f8ec0ff */
[----:B------:R-:W-:-:S07]  /*28c0*/  LEA R9, R4, UR4, 0x2 ;  /* 0x0000000404097c11 */ /* 0x000fce000f8e10ff */
.L_x_12:
[----:B------:R-:W0:Y:S01]  /*28d0*/  LDC.64 R24, c[0x0][0x380] ;  /* 0x0000e000ff187b82 */ /* 0x000e220000000a00 */
[----:B------:R-:W-:-:S04]  /*28e0*/  IMAD R17, R29, 0x1e, R4 ;  /* 0x0000001e1d117824 */ /* 0x000fc800078e0204 */
[----:B0-----:R-:W-:-:S05]  /*28f0*/  IMAD.WIDE R24, R17, 0x4, R24 ;  /* 0x0000000411187825 */ /* 0x001fca00078e0218 */
[----:B------:R-:W2:Y:S01]  /*2900*/  LDG.E R28, desc[UR10][R24.64] ;  /* 0x0000000a181c7981 */ /* 0x000ea2000c1e1900 */
[C---:B------:R-:W-:Y:S02]  /*2910*/  IMAD R31, R29.reuse, 0x1e, -R15 ;  /* 0x0000001e1d1f7824 */ /* 0x040fe400078e0a0f */
[----:B------:R-:W-:-:S03]  /*2920*/  IMAD R8, R29, 0x1e, R7 ;  /* 0x0000001e1d087824 */ /* 0x000fc600078e0207 */
[----:B------:R-:W-:Y:S01]  /*2930*/  LOP3.LUT P1, RZ, R31, R2, RZ, 0xfc, !PT ;  /* 0x000000021fff7212 */ /* 0x000fe2000782fcff */
[----:B-1----:R-:W-:Y:S01]  /*2940*/  IMAD.WIDE R16, R8, 0x8, R10 ;  /* 0x0000000808107825 */ /* 0x002fe200078e020a */
[----:B------:R-:W-:-:S11]  /*2950*/  ISETP.NE.AND P0, PT, R2, RZ, PT ;  /* 0x000000ff0200720c */ /* 0x000fd60003f05270 */
[----:B------:R-:W-:-:S04]  /*2960*/  @!P1 IMAD.IADD R33, R15, 0x1, R7 ;  /* 0x000000010f219824 */ /* 0x000fc800078e0207 */
[----:B------:R-:W-:Y:S01]  /*2970*/  @!P1 IMAD.WIDE R32, R33, 0x8, R10 ;  /* 0x0000000821209825 */ /* 0x000fe200078e020a */
[C---:B------:R-:W-:Y:S01]  /*2980*/  ISETP.EQ.AND P2, PT, R31.reuse, -0x1, !P0 ;  /* 0xffffffff1f00780c */ /* 0x040fe20004742270 */
[----:B--2---:R-:W-:Y:S01]  /*2990*/  STS [R9], R28 ;  /* 0x0000001c09007388 */ /* 0x004fe20000000800 */
[----:B------:R-:W-:Y:S06]  /*29a0*/  BAR.SYNC.DEFER_BLOCKING 0x0 ;  /* 0x0000000000007b1d */ /* 0x000fec0000010000 */
[----:B------:R-:W2:Y:S04]  /*29b0*/  @!P1 LDG.E.64 R22, desc[UR10][R32.64] ;  /* 0x0000000a20169981 */ /* 0x000ea8000c1e1b00 */
[----:B------:R-:W3:Y:S04]  /*29c0*/  @P1 LDG.E.64 R20, desc[UR10][R16.64] ;  /* 0x0000000a10141981 */ /* 0x000ee8000c1e1b00 */
[----:B------:R-:W4:Y:S04]  /*29d0*/  @!P2 LDG.E.64 R26, desc[UR10][R16.64+0x8] ;  /* 0x0000080a101aa981 */ /* 0x000f28000c1e1b00 */
[----:B------:R-:W0:Y:S04]  /*29e0*/  @P1 LDS R24, [UR4] ;  /* 0x00000004ff181984 */ /* 0x000e280008000800 */
[----:B------:R-:W1:Y:S01]  /*29f0*/  @!P2 LDS R30, [UR4+0x4] ;  /* 0x00000404ff1ea984 */ /* 0x000e620008000800 */
[----:B------:R-:W-:Y:S01]  /*2a00*/  VIADD R35, R31, 0x2 ;  /* 0x000000021f237836 */ /* 0x000fe20000000000 */
[----:B0-----:R-:W3:Y:S02]  /*2a10*/  @P1 I2F.F64 R24, R24 ;  /* 0x0000001800181312 */ /* 0x001ee40000201c00 */
[----:B---3--:R-:W-:-:S06]  /*2a20*/  @P1 DMUL R22, R24, R20 ;  /* 0x0000001418161228 */ /* 0x008fcc0000000000 */
[----:B-1----:R-:W4:Y:S01]  /*2a30*/  @!P2 I2F.F64 R20, R30 ;  /* 0x0000001e0014a312 */ /* 0x002f220000201c00 */
[----:B------:R-:W-:Y:S01]  /*2a40*/  LOP3.LUT P1, RZ, R35, R2, RZ, 0xfc, !PT ;  /* 0x0000000223ff7212 */ /* 0x000fe2000782fcff */
[----:B----4-:R-:W-:Y:S01]  /*2a50*/  @!P2 DMUL R26, R20, R26 ;  /* 0x0000001a141aa228 */ /* 0x010fe20000000000 */
[----:B------:R-:W-:Y:S01]  /*2a60*/  VIADD R25, R8, 0x2 ;  /* 0x0000000208197836 */ /* 0x000fe20000000000 */
[----:B--2---:R-:W-:-:S10]  /*2a70*/  DADD R22, R18, R22 ;  /* 0x0000000012167229 */ /* 0x004fd40000000016 */
[----:B------:R-:W-:Y:S01]  /*2a80*/  @!P1 IMAD.IADD R33, R15, 0x1, R7 ;  /* 0x000000010f219824 */ /* 0x000fe200078e0207 */
[----:B------:R-:W0:Y:S04]  /*2a90*/  @P1 LDS R28, [UR4+0x8] ;  /* 0x00000804ff1c1984 */ /* 0x000e280008000800 */
[----:B------:R-:W2:Y:S01]  /*2aa0*/  @P2 LDG.E.64 R26, desc[UR10][R16.64+0x8] ;  /* 0x0000080a101a2981 */ /* 0x000ea2000c1e1b00 */
[----:B------:R-:W-:-:S04]  /*2ab0*/  @P1 IMAD.WIDE R24, R25, 0x8, R10 ;  /* 0x0000000819181825 */ /* 0x000fc800078e020a */
[----:B------:R-:W-:Y:S02]  /*2ac0*/  @!P1 IMAD.WIDE R32, R33, 0x8, R10 ;  /* 0x0000000821209825 */ /* 0x000fe400078e020a */
[----:B------:R-:W3:Y:S04]  /*2ad0*/  @P1 LDG.E.64 R24, desc[UR10][R24.64] ;  /* 0x0000000a18181981 */ /* 0x000ee8000c1e1b00 */
[----:B------:R-:W4:Y:S01]  /*2ae0*/  @!P1 LDG.E.64 R20, desc[UR10][R32.64] ;  /* 0x0000000a20149981 */ /* 0x000f22000c1e1b00 */
[----:B------:R-:W-:-:S13]  /*2af0*/  ISETP.EQ.AND P2, PT, R35, -0x1, !P0 ;  /* 0xffffffff2300780c */ /* 0x000fda0004742270 */
[----:B------:R-:W5:Y:S01]  /*2b00*/  @!P2 LDG.E.64 R18, desc[UR10][R16.64+0x18] ;  /* 0x0000180a1012a981 */ /* 0x000f62000c1e1b00 */
[----:B--2---:R-:W-:Y:S01]  /*2b10*/  DADD R22, R22, R26 ;  /* 0x0000000016167229 */ /* 0x004fe2000000001a */
[----:B0-----:R-:W3:Y:S02]  /*2b20*/  @P1 I2F.F64 R26, R28 ;  /* 0x0000001c001a1312 */ /* 0x001ee40000201c00 */
[----:B---3--:R-:W-:Y:S01]  /*2b30*/  @P1 DMUL R20, R26, R24 ;  /* 0x000000181a141228 */ /* 0x008fe20000000000 */
[----:B------:R-:W0:Y:S01]  /*2b40*/  @!P2 LDS R26, [UR4+0xc] ;  /* 0x00000c04ff1aa984 */ /* 0x000e220008000800 */
[----:B------:R-:W-:-:S04]  /*2b50*/  VIADD R25, R8, 0x4 ;  /* 0x0000000408197836 */ /* 0x000fc80000000000 */
[----:B0-----:R-:W5:Y:S02]  /*2b60*/  @!P2 I2F.F64 R26, R26 ;  /* 0x0000001a001aa312 */ /* 0x001f640000201c00 */
[----:B-----5:R-:W-:Y:S01]  /*2b70*/  @!P2 DMUL R18, R26, R18 ;  /* 0x000000121a12a228 */ /* 0x020fe20000000000 */
[----:B------:R-:W-:-:S05]  /*2b80*/  VIADD R27, R31, 0x4 ;  /* 0x000000041f1b7836 */ /* 0x000fca0000000000 */
[----:B------:R-:W-:-:S04]  /*2b90*/  LOP3.LUT P1, RZ, R27, R2, RZ, 0xfc, !PT ;  /* 0x000000021bff7212 */ /* 0x000fc8000782fcff */
[----:B------:R-:W2:Y:S01]  /*2ba0*/  @P2 LDG.E.64 R18, desc[UR10][R16.64+0x18] ;  /* 0x0000180a10122981 */ /* 0x000ea2000c1e1b00 */
[----:B----4-:R-:W-:-:S08]  /*2bb0*/  DADD R20, R22, R20 ;  /* 0x0000000016147229 */ /* 0x010fd00000000014 */
[----:B------:R-:W-:Y:S01]  /*2bc0*/  @!P1 IMAD.IADD R33, R15, 0x1, R7 ;  /* 0x000000010f219824 */ /* 0x000fe200078e0207 */
[----:B------:R-:W0:Y:S01]  /*2bd0*/  @P1 LDS R28, [UR4+0x10] ;  /* 0x00001004ff1c1984 */ /* 0x000e220008000800 */
        /* <DEDUP_REMOVED lines=21> */
[----:B------:R-:W3:Y:S01]  /*2d30*/  @P1 LDG.E.64 R24, desc[UR10][R24.64] ;  /* 0x0000000a18181981 */ /* 0x000ee2000c1e1b00 */
[----:B------:R-:W-:-:S03]  /*2d40*/  ISETP.EQ.AND P2, PT, R21, -0x1, !P0 ;  /* 0xffffffff1500780c */ /* 0x000fc60004742270 */
[----:B------:R-:W4:Y:S10]  /*2d50*/  @!P1 LDG.E.64 R18, desc[UR10][R32.64] ;  /* 0x0000000a20129981 */ /* 0x000f34000c1e1b00 */
[----:B------:R-:W5:Y:S04]  /*2d60*/  @!P2 LDG.E.64 R20, desc[UR10][R16.64+0x38] ;  /* 0x0000380a1014a981 */ /* 0x000f68000c1e1b00 */
[----:B------:R-:W1:Y:S01]  /*2d70*/  @!P2 LDS R30, [UR4+0x1c] ;  /* 0x00001c04ff1ea984 */ /* 0x000e620008000800 */
[----:B--2---:R-:W-:Y:S01]  /*2d80*/  DADD R22, R22, R26 ;  /* 0x0000000016167229 */ /* 0x004fe2000000001a */
[----:B0-----:R-:W3:Y:S02]  /*2d90*/  @P1 I2F.F64 R26, R28 ;  /* 0x0000001c001a1312 */ /* 0x001ee40000201c00 */
[----:B---3--:R-:W-:-:S06]  /*2da0*/  @P1 DMUL R18, R26, R24 ;  /* 0x000000181a121228 */ /* 0x008fcc0000000000 */
[----:B-1----:R-:W5:Y:S01]  /*2db0*/  @!P2 I2F.F64 R26, R30 ;  /* 0x0000001e001aa312 */ /* 0x002f620000201c00 */
[----:B------:R-:W-:-:S05]  /*2dc0*/  VIADD R25, R31, 0x8 ;  /* 0x000000081f197836 */ /* 0x000fca0000000000 */
[----:B------:R-:W-:Y:S01]  /*2dd0*/  LOP3.LUT P1, RZ, R25, R2, RZ, 0xfc, !PT ;  /* 0x0000000219ff7212 */ /* 0x000fe2000782fcff */
[----:B-----5:R-:W-:Y:S01]  /*2de0*/  @!P2 DMUL R20, R26, R20 ;  /* 0x000000141a14a228 */ /* 0x020fe20000000000 */
[----:B------:R-:W-:Y:S01]  /*2df0*/  VIADD R27, R8, 0x8 ;  /* 0x00000008081b7836 */ /* 0x000fe20000000000 */
[----:B----4-:R-:W-:-:S10]  /*2e00*/  DADD R22, R22, R18 ;  /* 0x0000000016167229 */ /* 0x010fd40000000012 */
[----:B------:R-:W0:Y:S04]  /*2e10*/  @P1 LDS R28, [UR4+0x20] ;  /* 0x00002004ff1c1984 */ /* 0x000e280008000800 */
[----:B------:R-:W2:Y:S01]  /*2e20*/  @P2 LDG.E.64 R20, desc[UR10][R16.64+0x38] ;  /* 0x0000380a10142981 */ /* 0x000ea2000c1e1b00 */
[----:B------:R-:W-:Y:S02]  /*2e30*/  @!P1 IMAD.IADD R33, R15, 0x1, R7 ;  /* 0x000000010f219824 */ /* 0x000fe400078e0207 */
        /* <DEDUP_REMOVED lines=162> */
[----:B-1----:R-:W5:Y:S02]  /*3860*/  @!P2 I2F.F64 R22, R30 ;  /* 0x0000001e0016a312 */ /* 0x002f640000201c00 */
[----:B-----5:R-:W-:-:S10]  /*3870*/  @!P2 DMUL R24, R22, R24 ;  /* 0x000000181618a228 */ /* 0x020fd40000000000 */
[----:B------:R-:W2:Y:S01]  /*3880*/  @P2 LDG.E.64 R24, desc[UR10][R16.64+0xc8] ;  /* 0x0000c80a10182981 */ /* 0x000ea2000c1e1b00 */
[----:B------:R-:W-:-:S05]  /*3890*/  VIADD R27, R31, 0x1a ;  /* 0x0000001a1f1b7836 */ /* 0x000fca0000000000 */
[----:B------:R-:W-:Y:S01]  /*38a0*/  LOP3.LUT P1, RZ, R27, R2, RZ, 0xfc, !PT ;  /* 0x000000021bff7212 */ /* 0x000fe2000782fcff */
[----:B----4-:R-:W-:Y:S01]  /*38b0*/  DADD R22, R20, R18 ;  /* 0x0000000014167229 */ /* 0x010fe20000000012 */
[----:B------:R-:W-:-:S11]  /*38c0*/  VIADD R21, R8, 0x1a ;  /* 0x0000001a08157836 */ /* 0x000fd60000000000 */
[----:B------:R-:W-:Y:S01]  /*38d0*/  @!P1 IMAD.IADD R33, R15, 0x1, R7 ;  /* 0x000000010f219824 */ /* 0x000fe200078e0207 */
[----:B------:R-:W-:Y:S01]  /*38e0*/  ISETP.EQ.AND P2, PT, R27, -0x1, !P0 ;  /* 0xffffffff1b00780c */ /* 0x000fe20004742270 */
[--C-:B------:R-:W-:Y:S01]  /*38f0*/  @P1 IMAD.WIDE R20, R21, 0x8, R10.reuse ;  /* 0x0000000815141825 */ /* 0x100fe200078e020a */
[----:B------:R-:W0:Y:S03]  /*3900*/  @P1 LDS R30, [UR4+0x68] ;  /* 0x00006804ff1e1984 */ /* 0x000e260008000800 */
[----:B------:R-:W-:Y:S02]  /*3910*/  @!P1 IMAD.WIDE R32, R33, 0x8, R10 ;  /* 0x0000000821209825 */ /* 0x000fe400078e020a */
[----:B------:R-:W3:Y:S04]  /*3920*/  @P1 LDG.E.64 R20, desc[UR10][R20.64] ;  /* 0x0000000a14141981 */ /* 0x000ee8000c1e1b00 */
[----:B------:R1:W4:Y:S01]  /*3930*/  @!P1 LDG.E.64 R18, desc[UR10][R32.64] ;  /* 0x0000000a20129981 */ /* 0x000322000c1e1b00 */
[----:B------:R-:W-:-:S03]  /*3940*/  VIADD R35, R31, 0x1c ;  /* 0x0000001c1f237836 */ /* 0x000fc60000000000 */
[----:B------:R-:W5:Y:S02]  /*3950*/  @!P2 LDS R28, [UR4+0x6c] ;  /* 0x00006c04ff1ca984 */ /* 0x000f640008000800 */
[----:B------:R-:W-:-:S13]  /*3960*/  ISETP.EQ.AND P0, PT, R35, -0x1, !P0 ;  /* 0xffffffff2300780c */ /* 0x000fda0004702270 */
[----:B------:R-:W4:Y:S04]  /*3970*/  @!P0 LDG.E.64 R26, desc[UR10][R16.64+0xe8] ;  /* 0x0000e80a101a8981 */ /* 0x000f28000c1e1b00 */
[----:B------:R-:W1:Y:S01]  /*3980*/  @!P0 LDS R34, [UR4+0x74] ;  /* 0x00007404ff228984 */ /* 0x000e620008000800 */
[----:B--2---:R-:W-:-:S03]  /*3990*/  DADD R24, R22, R24 ;  /* 0x0000000016187229 */ /* 0x004fc60000000018 */
[----:B------:R-:W2:Y:S01]  /*39a0*/  @!P2 LDG.E.64 R22, desc[UR10][R16.64+0xd8] ;  /* 0x0000d80a1016a981 */ /* 0x000ea2000c1e1b00 */
[----:B0-----:R-:W3:Y:S02]  /*39b0*/  @P1 I2F.F64 R30, R30 ;  /* 0x0000001e001e1312 */ /* 0x001ee40000201c00 */
[----:B---3--:R-:W-:-:S06]  /*39c0*/  @P1 DMUL R18, R30, R20 ;  /* 0x000000141e121228 */ /* 0x008fcc0000000000 */
[----:B-----5:R-:W2:Y:S01]  /*39d0*/  @!P2 I2F.F64 R20, R28 ;  /* 0x0000001c0014a312 */ /* 0x020ea20000201c00 */
[----:B------:R-:W-:Y:S01]  /*39e0*/  LOP3.LUT P1, RZ, R35, R2, RZ, 0xfc, !PT ;  /* 0x0000000223ff7212 */ /* 0x000fe2000782fcff */
[----:B------:R-:W-:-:S12]  /*39f0*/  VIADD R31, R8, 0x1c ;  /* 0x0000001c081f7836 */ /* 0x000fd80000000000 */
[----:B-1----:R-:W-:Y:S01]  /*3a00*/  @!P1 IMAD.IADD R33, R15, 0x1, R7 ;  /* 0x000000010f219824 */ /* 0x002fe200078e0207 */
[----:B------:R-:W0:Y:S01]  /*3a10*/  @P1 LDS R8, [UR4+0x70] ;  /* 0x00007004ff081984 */ /* 0x000e220008000800 */
[----:B------:R-:W-:-:S04]  /*3a20*/  @P1 IMAD.WIDE R30, R31, 0x8, R10 ;  /* 0x000000081f1e1825 */ /* 0x000fc800078e020a */
[----:B------:R-:W-:Y:S02]  /*3a30*/  @!P1 IMAD.WIDE R32, R33, 0x8, R10 ;  /* 0x0000000821209825 */ /* 0x000fe400078e020a */
[----:B------:R-:W3:Y:S01]  /*3a40*/  @P1 LDG.E.64 R30, desc[UR10][R30.64] ;  /* 0x0000000a1e1e1981 */ /* 0x000ee2000c1e1b00 */
[----:B--2---:R-:W-:Y:S01]  /*3a50*/  @!P2 DMUL R22, R20, R22 ;  /* 0x000000161416a228 */ /* 0x004fe20000000000 */
[----:B------:R-:W4:Y:S09]  /*3a60*/  @!P0 I2F.F64 R20, R34 ;  /* 0x0000002200148312 */ /* 0x000f320000201c00 */
[----:B------:R-:W2:Y:S01]  /*3a70*/  @P2 LDG.E.64 R22, desc[UR10][R16.64+0xd8] ;  /* 0x0000d80a10162981 */ /* 0x000ea2000c1e1b00 */
[----:B----4-:R-:W-:-:S03]  /*3a80*/  @!P0 DMUL R20, R20, R26 ;  /* 0x0000001a14148228 */ /* 0x010fc60000000000 */
[----:B------:R-:W4:Y:S07]  /*3a90*/  @!P1 LDG.E.64 R26, desc[UR10][R32.64] ;  /* 0x0000000a201a9981 */ /* 0x000f2e000c1e1b00 */
[----:B------:R-:W5:Y:S01]  /*3aa0*/  @P0 LDG.E.64 R20, desc[UR10][R16.64+0xe8] ;  /* 0x0000e80a10140981 */ /* 0x000f62000c1e1b00 */
[----:B------:R-:W-:Y:S01]  /*3ab0*/  DADD R18, R24, R18 ;  /* 0x0000000018127229 */ /* 0x000fe20000000012 */
[----:B0-----:R-:W3:Y:S01]  /*3ac0*/  @P1 I2F.F64 R24, R8 ;  /* 0x0000000800181312 */ /* 0x001ee20000201c00 */
[----:B------:R-:W-:Y:S01]  /*3ad0*/  VIADD R29, R29, 0x1 ;  /* 0x000000011d1d7836 */ /* 0x000fe20000000000 */
[----:B------:R-:W-:Y:S04]  /*3ae0*/  BAR.SYNC.DEFER_BLOCKING 0x0 ;  /* 0x0000000000007b1d */ /* 0x000fe80000010000 */
[----:B------:R-:W-:-:S02]  /*3af0*/  ISETP.NE.AND P0, PT, R29, UR6, PT ;  /* 0x000000061d007c0c */ /* 0x000fc4000bf05270 */
[----:B--2---:R-:W-:Y:S02]  /*3b00*/  DADD R18, R18, R22 ;  /* 0x0000000012127229 */ /* 0x004fe40000000016 */
[----:B---3--:R-:W-:-:S08]  /*3b10*/  @P1 DMUL R26, R24, R30 ;  /* 0x0000001e181a1228 */ /* 0x008fd00000000000 */
[----:B----4-:R-:W-:-:S08]  /*3b20*/  DADD R18, R18, R26 ;  /* 0x0000000012127229 */ /* 0x010fd0000000001a */
[----:B-----5:R-:W-:Y:S01]  /*3b30*/  DADD R18, R18, R20 ;  /* 0x0000000012127229 */ /* 0x020fe20000000014 */
[----:B------:R-:W-:Y:S10]  /*3b40*/  @P0 BRA `(.L_x_12) ;  /* 0xffffffec00600947 */ /* 0x000ff4000383ffff */
.L_x_11:
[----:B------:R-:W-:Y:S01]  /*3b50*/  IMAD.MOV.U32 R12, RZ, RZ, RZ ;  /* 0x000000ffff0c7224 */ /* 0x000fe200078e00ff */
[----:B------:R-:W-:Y:S01]  /*3b60*/  BAR.SYNC.DEFER_BLOCKING 0x0 ;  /* 0x0000000000007b1d */ /* 0x000fe20000010000 */
[----:B------:R-:W-:Y:S02]  /*3b70*/  IMAD.MOV.U32 R8, RZ, RZ, 0x0 ;  /* 0x00000000ff087424 */ /* 0x000fe400078e00ff */
[----:B------:R-:W-:-:S03]  /*3b80*/  IMAD.MOV.U32 R9, RZ, RZ, 0x3ff00000 ;  /* 0x3ff00000ff097424 */ /* 0x000fc600078e00ff */
[----:B------:R-:W-:Y:S01]  /*3b90*/  DFMA R12, R18, R12, -UR12 ;  /* 0x8000000c120c7e2b */ /* 0x000fe2000800000c */
[----:B------:R-:W-:Y:S07]  /*3ba0*/  BSSY.RECONVERGENT B0, `(.L_x_13) ;  /* 0x0000060000007945 */ /* 0x000fee0003800200 */
[----:B------:R-:W-:-:S14]  /*3bb0*/  DSETP.GEU.AND P0, PT, R12, RZ, PT ;  /* 0x000000ff0c00722a */ /* 0x000fdc0003f0e000 */
[----:B------:R-:W-:Y:S05]  /*3bc0*/  @!P0 BRA `(.L_x_14) ;  /* 0x0000000400748947 */ /* 0x000fea0003800000 */
[----:B------:R-:W0:Y:S01]  /*3bd0*/  LDCU.64 UR4, c[0x0][0x3a0] ;  /* 0x00007400ff0477ac */ /* 0x000e220008000a00 */
[----:B------:R-:W-:Y:S01]  /*3be0*/  IMAD.MOV.U32 R10, RZ, RZ, 0x652b82fe ;  /* 0x652b82feff0a7424 */ /* 0x000fe200078e00ff */
[----:B------:R-:W-:Y:S01]  /*3bf0*/  BSSY.RECONVERGENT B1, `(.L_x_15) ;  /* 0x000003b000017945 */ /* 0x000fe20003800200 */
[----:B------:R-:W-:Y:S01]  /*3c00*/  IMAD.MOV.U32 R11, RZ, RZ, 0x3ff71547 ;  /* 0x3ff71547ff0b7424 */ /* 0x000fe200078e00ff */
[----:B0-----:R-:W-:Y:S01]  /*3c10*/  DMUL R8, R12, -UR4 ;  /* 0x800000040c087c28 */ /* 0x001fe20008000000 */
[----:B------:R-:W-:Y:S01]  /*3c20*/  UMOV UR4, 0xfefa39ef ;  /* 0xfefa39ef00047882 */ /* 0x000fe20000000000 */
[----:B------:R-:W-:-:S06]  /*3c30*/  UMOV UR5, 0x3fe62e42 ;  /* 0x3fe62e4200057882 */ /* 0x000fcc0000000000 */
[----:B------:R-:W-:Y:S02]  /*3c40*/  DFMA R10, R8, R10, 6.75539944105574400000e+15 ;  /* 0x43380000080a742b */ /* 0x000fe4000000000a */
[----:B------:R-:W-:-:S06]  /*3c50*/  FSETP.GEU.AND P0, PT, |R9|, 4.1917929649353027344, PT ;  /* 0x4086232b0900780b */ /* 0x000fcc0003f0e200 */
[----:B------:R-:W-:-:S08]  /*3c60*/  DADD R16, R10, -6.75539944105574400000e+15 ;  /* 0xc33800000a107429 */ /* 0x000fd00000000000 */
[----:B------:R-:W-:Y:S01]  /*3c70*/  DFMA R18, R16, -UR4, R8 ;  /* 0x8000000410127c2b */ /* 0x000fe20008000008 */
[----:B------:R-:W-:Y:S01]  /*3c80*/  UMOV UR4, 0x3b39803f ;  /* 0x3b39803f00047882 */ /* 0x000fe20000000000 */
[----:B------:R-:W-:-:S06]  /*3c90*/  UMOV UR5, 0x3c7abc9e ;  /* 0x3c7abc9e00057882 */ /* 0x000fcc0000000000 */
[----:B------:R-:W-:Y:S01]  /*3ca0*/  DFMA R16, R16, -UR4, R18 ;  /* 0x8000000410107c2b */ /* 0x000fe20008000012 */
[----:B------:R-:W-:Y:S01]  /*3cb0*/  UMOV UR4, 0x69ce2bdf ;  /* 0x69ce2bdf00047882 */ /* 0x000fe20000000000 */
[----:B------:R-:W-:Y:S01]  /*3cc0*/  IMAD.MOV.U32 R18, RZ, RZ, -0x35dec16 ;  /* 0xfca213eaff127424 */ /* 0x000fe200078e00ff */
[----:B------:R-:W-:Y:S01]  /*3cd0*/  UMOV UR5, 0x3e5ade15 ;  /* 0x3e5ade1500057882 */ /* 0x000fe20000000000 */
[----:B------:R-:W-:-:S06]  /*3ce0*/  IMAD.MOV.U32 R19, RZ, RZ, 0x3e928af3 ;  /* 0x3e928af3ff137424 */ /* 0x000fcc00078e00ff */
[----:B------:R-:W-:Y:S01]  /*3cf0*/  DFMA R18, R16, UR4, R18 ;  /* 0x0000000410127c2b */ /* 0x000fe20008000012 */
[----:B------:R-:W-:Y:S01]  /*3d00*/  UMOV UR4, 0x62401315 ;  /* 0x6240131500047882 */ /* 0x000fe20000000000 */
[----:B------:R-:W-:-:S06]  /*3d10*/  UMOV UR5, 0x3ec71dee ;  /* 0x3ec71dee00057882 */ /* 0x000fcc0000000000 */
[----:B------:R-:W-:Y:S01]  /*3d20*/  DFMA R18, R16, R18, UR4 ;  /* 0x0000000410127e2b */ /* 0x000fe20008000012 */
        /* <DEDUP_REMOVED lines=20> */
[----:B------:R-:W-:-:S08]  /*3e70*/  DFMA R18, R16, R18, UR4 ;  /* 0x0000000410127e2b */ /* 0x000fd00008000012 */
[----:B------:R-:W-:-:S08]  /*3e80*/  DFMA R18, R16, R18, 1 ;  /* 0x3ff000001012742b */ /* 0x000fd00000000012 */
[----:B------:R-:W-:-:S10]  /*3e90*/  DFMA R18, R16, R18, 1 ;  /* 0x3ff000001012742b */ /* 0x000fd40000000012 */
[----:B------:R-:W-:Y:S02]  /*3ea0*/  IMAD R17, R10, 0x100000, R19 ;  /* 0x001000000a117824 */ /* 0x000fe400078e0213 */
[----:B------:R-:W-:Y:S01]  /*3eb0*/  IMAD.MOV.U32 R16, RZ, RZ, R18 ;  /* 0x000000ffff107224 */ /* 0x000fe200078e0012 */
[----:B------:R-:W-:Y:S06]  /*3ec0*/  @!P0 BRA `(.L_x_16) ;  /* 0x0000000000348947 */ /* 0x000fec0003800000 */
[----:B------:R-:W-:Y:S01]  /*3ed0*/  FSETP.GEU.AND P1, PT, |R9|, 4.2275390625, PT ;  /* 0x408748000900780b */ /* 0x000fe20003f2e200 */
[C---:B------:R-:W-:Y:S02]  /*3ee0*/  DADD R16, R8.reuse, +INF ;  /* 0x7ff0000008107429 */ /* 0x040fe40000000000 */
[----:B------:R-:W-:-:S08]  /*3ef0*/  DSETP.GEU.AND P0, PT, R8, RZ, PT ;  /* 0x000000ff0800722a */ /* 0x000fd00003f0e000 */
[----:B------:R-:W-:Y:S02]  /*3f00*/  FSEL R16, R16, RZ, P0 ;  /* 0x000000ff10107208 */ /* 0x000fe40000000000 */
[----:B------:R-:W-:Y:S01]  /*3f10*/  @!P1 LEA.HI R2, R10, R10, RZ, 0x1 ;  /* 0x0000000a0a029211 */ /* 0x000fe200078f08ff */
[----:B------:R-:W-:Y:S01]  /*3f20*/  @!P1 IMAD.MOV.U32 R8, RZ, RZ, R18 ;  /* 0x000000ffff089224 */ /* 0x000fe200078e0012 */
[----:B------:R-:W-:Y:S02]  /*3f30*/  FSEL R17, R17, RZ, P0 ;  /* 0x000000ff11117208 */ /* 0x000fe40000000000 */
[----:B------:R-:W-:-:S05]  /*3f40*/  @!P1 SHF.R.S32.HI R9, RZ, 0x1, R2 ;  /* 0x00000001ff099819 */ /* 0x000fca0000011402 */
[----:B------:R-:W-:Y:S02]  /*3f50*/  @!P1 IMAD.IADD R10, R10, 0x1, -R9 ;  /* 0x000000010a0a9824 */ /* 0x000fe400078e0a09 */
[----:B------:R-:W-:-:S03]  /*3f60*/  @!P1 IMAD R9, R9, 0x100000, R19 ;  /* 0x0010000009099824 */ /* 0x000fc600078e0213 */
[----:B------:R-:W-:Y:S01]  /*3f70*/  @!P1 LEA R11, R10, 0x3ff00000, 0x14 ;  /* 0x3ff000000a0b9811 */ /* 0x000fe200078ea0ff */
[----:B------:R-:W-:-:S06]  /*3f80*/  @!P1 IMAD.MOV.U32 R10, RZ, RZ, RZ ;  /* 0x000000ffff0a9224 */ /* 0x000fcc00078e00ff */
[----:B------:R-:W-:-:S11]  /*3f90*/  @!P1 DMUL R16, R8, R10 ;  /* 0x0000000a08109228 */ /* 0x000fd60000000000 */
.L_x_16:
[----:B------:R-:W-:Y:S05]  /*3fa0*/  BSYNC.RECONVERGENT B1 ;  /* 0x0000000000017941 */ /* 0x000fea0003800200 */
.L_x_15:
[----:B------:R-:W0:Y:S01]  /*3fb0*/  LDCU.64 UR4, c[0x0][0x3b0] ;  /* 0x00007600ff0477ac */ /* 0x000e220008000a00 */
[----:B------:R-:W-:Y:S01]  /*3fc0*/  SHF.R.U32.HI R2, RZ, 0x2, R5 ;  /* 0x00000002ff027819 */ /* 0x000fe20000011605 */
[----:B------:R-:W-:Y:S01]  /*3fd0*/  IMAD.SHL.U32 R7, R3, 0x10, RZ ;  /* 0x0000001003077824 */ /* 0x000fe200078e00ff */
[----:B------:R-:W-:Y:S02]  /*3fe0*/  SHF.R.U32.HI R9, RZ, 0x2, R6 ;  /* 0x00000002ff097819 */ /* 0x000fe40000011606 */
[----:B------:R-:W-:Y:S02]  /*3ff0*/  LOP3.LUT R2, R2, R5, RZ, 0x3c, !PT ;  /* 0x0000000502027212 */ /* 0x000fe400078e3cff */
[----:B------:R-:W-:Y:S01]  /*4000*/  LOP3.LUT R9, R9, R6, RZ, 0x3c, !PT ;  /* 0x0000000609097212 */ /* 0x000fe200078e3cff */
[----:B------:R-:W-:Y:S02]  /*4010*/  IMAD.MOV.U32 R6, RZ, RZ, 0x0 ;  /* 0x00000000ff067424 */ /* 0x000fe400078e00ff */
[----:B------:R-:W-:-:S05]  /*4020*/  IMAD.SHL.U32 R8, R2, 0x2, RZ ;  /* 0x0000000202087824 */ /* 0x000fca00078e00ff */
[----:B------:R-:W-:Y:S01]  /*4030*/  LOP3.LUT R8, R2, R8, R7, 0x96, !PT ;  /* 0x0000000802087212 */ /* 0x000fe200078e9607 */
[----:B------:R-:W-:Y:S01]  /*4040*/  IMAD.MOV.U32 R7, RZ, RZ, 0x3ca00000 ;  /* 0x3ca00000ff077424 */ /* 0x000fe200078e00ff */
[----:B0-----:R-:W0:Y:S02]  /*4050*/  F2I.U64.F64.TRUNC R4, UR4 ;  /* 0x0000000400047d11 */ /* 0x001e24000830d800 */
[----:B------:R-:W-:Y:S01]  /*4060*/  LOP3.LUT R8, R8, R3, RZ, 0x3c, !PT ;  /* 0x0000000308087212 */ /* 0x000fe200078e3cff */
[----:B------:R-:W-:-:S04]  /*4070*/  IMAD.SHL.U32 R3, R9, 0x2, RZ ;  /* 0x0000000209037824 */ /* 0x000fc800078e00ff */
[----:B------:R-:W-:-:S05]  /*4080*/  IMAD.SHL.U32 R2, R8, 0x10, RZ ;  /* 0x0000001008027824 */ /* 0x000fca00078e00ff */
[----:B------:R-:W-:Y:S02]  /*4090*/  LOP3.LUT R3, R9, R3, R2, 0x96, !PT ;  /* 0x0000000309037212 */ /* 0x000fe400078e9602 */
[----:B0-----:R-:W-:Y:S02]  /*40a0*/  LOP3.LUT R4, R4, 0xaad26b49, RZ, 0x3c, !PT ;  /* 0xaad26b4904047812 */ /* 0x001fe400078e3cff */
[----:B------:R-:W-:Y:S02]  /*40b0*/  LOP3.LUT R5, R5, 0xf7dcefdd, RZ, 0x3c, !PT ;  /* 0xf7dcefdd05057812 */ /* 0x000fe400078e3cff */
[----:B------:R-:W-:Y:S01]  /*40c0*/  LOP3.LUT R3, R3, R8, RZ, 0x3c, !PT ;  /* 0x0000000803037212 */ /* 0x000fe200078e3cff */
[----:B------:R-:W-:Y:S02]  /*40d0*/  IMAD R4, R4, 0x4182bed5, RZ ;  /* 0x4182bed504047824 */ /* 0x000fe400078e02ff */
[----:B------:R-:W-:-:S05]  /*40e0*/  IMAD R5, R5, -0x658354e5, RZ ;  /* 0x9a7cab1b05057824 */ /* 0x000fca00078e02ff */
[----:B------:R-:W-:-:S04]  /*40f0*/  IADD3 R5, PT, PT, R4, 0x64f0c9, R5 ;  /* 0x0064f0c904057810 */ /* 0x000fc80007ffe005 */
[C---:B------:R-:W-:Y:S02]  /*4100*/  IADD3 R3, PT, PT, R5.reuse, 0xb0f8a, R3 ;  /* 0x000b0f8a05037810 */ /* 0x040fe40007ffe003 */
[----:B------:R-:W-:Y:S01]  /*4110*/  IADD3 R5, PT, PT, R5, 0x587c5, R8 ;  /* 0x000587c505057810 */ /* 0x000fe20007ffe008 */
[----:B------:R-:W-:Y:S02]  /*4120*/  IMAD.MOV.U32 R8, RZ, RZ, RZ ;  /* 0x000000ffff087224 */ /* 0x000fe400078e00ff */
[----:B------:R-:W-:-:S03]  /*4130*/  IMAD.WIDE.U32 R2, R3, 0x200000, RZ ;  /* 0x0020000003027825 */ /* 0x000fc600078e00ff */
[----:B------:R-:W-:Y:S01]  /*4140*/  LOP3.LUT R4, R2, R5, RZ, 0x3c, !PT ;  /* 0x0000000502047212 */ /* 0x000fe200078e3cff */
[----:B------:R-:W-:-:S04]  /*4150*/  IMAD.MOV.U32 R5, RZ, RZ, R3 ;  /* 0x000000ffff057224 */ /* 0x000fc800078e0003 */
[----:B------:R-:W0:Y:S02]  /*4160*/  I2F.F64.U64 R2, R4 ;  /* 0x0000000400027312 */ /* 0x000e240000301800 */
[----:B0-----:R-:W-:-:S08]  /*4170*/  DFMA R2, R2, R6, 5.5511151231257827021e-17 ;  /* 0x3c9000000202742b */ /* 0x001fd00000000006 */
[----:B------:R-:W-:-:S06]  /*4180*/  DSETP.GT.AND P0, PT, R16, R2, PT ;  /* 0x000000021000722a */ /* 0x000fcc0003f04000 */
[----:B------:R-:W-:-:S08]  /*4190*/  FSEL R9, RZ, 1.875, !P0 ;  /* 0x3ff00000ff097808 */ /* 0x000fd00004000000 */
.L_x_14:
[----:B------:R-:W-:Y:S05]  /*41a0*/  BSYNC.RECONVERGENT B0 ;  /* 0x0000000000007941 */ /* 0x000fea0003800200 */
.L_x_13:
[----:B------:R-:W0:Y:S01]  /*41b0*/  LDCU.64 UR4, c[0x0][0x3a8] ;  /* 0x00007500ff0477ac */ /* 0x000e220008000a00 */
[----:B------:R-:W1:Y:S01]  /*41c0*/  LDC R5, c[0x0][0x390] ;  /* 0x0000e400ff057b82 */ /* 0x000e620000000800 */
[----:B0-----:R-:W-:-:S04]  /*41d0*/  LEA R2, P0, R15, UR4, 0x3 ;  /* 0x000000040f027c11 */ /* 0x001fc8000f8018ff */
[----:B------:R-:W-:-:S03]  /*41e0*/  LEA.HI.X R3, R15, UR5, R0, 0x3, P0 ;  /* 0x000000050f037c11 */ /* 0x000fc600080f1c00 */
[----:B-1----:R-:W-:Y:S02]  /*41f0*/  IMAD.WIDE R4, R5, 0x8, R2 ;  /* 0x0000000805047825 */ /* 0x002fe400078e0202 */
[----:B------:R-:W-:Y:S04]  /*4200*/  STG.E.64 desc[UR10][R2.64], R8 ;  /* 0x0000000802007986 */ /* 0x000fe8000c101b0a */
[----:B------:R-:W-:Y:S01]  /*4210*/  STG.E.64 desc[UR10][R4.64], R12 ;  /* 0x0000000c04007986 */ /* 0x000fe2000c101b0a */
[----:B------:R-:W-:Y:S05]  /*4220*/  EXIT ;  /* 0x000000000000794d */ /* 0x000fea0003800000 */
.L_x_17:
[----:B------:R-:W-:-:S00]  /*4230*/  BRA `(.L_x_17) ;  /* 0xfffffffc00fc7947 */ /* 0x000fc0000383ffff */
[----:B------:R-:W-:-:S00]  /*4240*/  NOP ;  /* 0x0000000000007918 */ /* 0x000fc00000000000 */
        /* <DEDUP_REMOVED lines=11> */
.L_x_44:


//--------------------- .text._Z10slipBinaryPiPdiddS0_d --------------------------
	.section	.text._Z10slipBinaryPiPdiddS0_d,"ax",@progbits
	.align	128
        .global         _Z10slipBinaryPiPdiddS0_d
        .type           _Z10slipBinaryPiPdiddS0_d,@function
        .size           _Z10slipBinaryPiPdiddS0_d,(.L_x_45 - _Z10slipBinaryPiPdiddS0_d)
        .other          _Z10slipBinaryPiPdiddS0_d,@"STO_CUDA_ENTRY STV_DEFAULT"
_Z10slipBinaryPiPdiddS0_d:
.text._Z10slipBinaryPiPdiddS0_d:
        /* <DEDUP_REMOVED lines=23> */
[----:B------:R-:W-:Y:S01]  /*0170*/  LOP3.LUT R2, R7, 0x5491333, RZ, 0x3c, !PT ;  /* 0x0549133307027812 */ /* 0x000fe200078e3cff */
[----:B------:R-:W-:Y:S01]  /*0180*/  IMAD.MOV.U32 R8, RZ, RZ, R6 ;  /* 0x000000ffff087224 */ /* 0x000fe200078e0006 */
[----:B------:R-:W-:Y:S01]  /*0190*/  SHF.R.S32.HI R7, RZ, 0x1f, R0 ;  /* 0x0000001fff077819 */ /* 0x000fe20000011400 */
[----:B------:R0:W-:Y:S04]  /*01a0*/  STL.64 [R1], R4 ;  /* 0x0000000401007387 */ /* 0x0001e80000100a00 */
[----:B------:R0:W-:Y:S04]  /*01b0*/  STL.64 [R1+0x8], R8 ;  /* 0x0000080801007387 */ /* 0x0001e80000100a00 */
[----:B------:R0:W-:Y:S01]  /*01c0*/  STL.64 [R1+0x10], R2 ;  /* 0x0000100201007387 */ /* 0x0001e20000100a00 */
[----:B-1----:R-:W-:Y:S05]  /*01d0*/  @!P0 BRA `(.L_x_19) ;  /* 0x00000024003c8947 */ /* 0x002fea0003800000 */
[----:B------:R-:W-:Y:S02]  /*01e0*/  IMAD.MOV.U32 R13, RZ, RZ, R7 ;  /* 0x000000ffff0d7224 */ /* 0x000fe400078e0007 */
[----:B------:R-:W-:Y:S02]  /*01f0*/  IMAD.MOV.U32 R11, RZ, RZ, RZ ;  /* 0x000000ffff0b7224 */ /* 0x000fe400078e00ff */
[----:B------:R-:W-:-:S07]  /*0200*/  IMAD.MOV.U32 R10, RZ, RZ, R0 ;  /* 0x000000ffff0a7224 */ /* 0x000fce00078e0000 */
.L_x_28:
[----:B0-----:R-:W-:Y:S01]  /*0210*/  LOP3.LUT R2, R10, 0x3, RZ, 0xc0, !PT ;  /* 0x000000030a027812 */ /* 0x001fe200078ec0ff */
[----:B------:R-:W-:Y:S03]  /*0220*/  BSSY.RECONVERGENT B1, `(.L_x_20) ;  /* 0x0000244000017945 */ /* 0x000fe60003800200 */
[----:B------:R-:W-:-:S04]  /*0230*/  ISETP.NE.U32.AND P0, PT, R2, RZ, PT ;  /* 0x000000ff0200720c */ /* 0x000fc80003f05070 */
[----:B------:R-:W-:-:S13]  /*0240*/  ISETP.NE.AND.EX P0, PT, RZ, RZ, PT, P0 ;  /* 0x000000ffff00720c */ /* 0x000fda0003f05300 */
[----:B------:R-:W-:Y:S05]  /*0250*/  @!P0 BRA `(.L_x_21) ;  /* 0x0000002400008947 */ /* 0x000fea0003800000 */
[----:B------:R-:W0:Y:S01]  /*0260*/  LDC.64 R8, c[0x4][RZ] ;  /* 0x01000000ff087b82 */ /* 0x000e220000000a00 */
[----:B------:R-:W-:Y:S02]  /*0270*/  CS2R R4, SRZ ;  /* 0x0000000000047805 */ /* 0x000fe4000001ff00 */
[----:B------:R-:W-:Y:S02]  /*0280*/  CS2R R2, SRZ ;  /* 0x0000000000027805 */ /* 0x000fe4000001ff00 */
[----:B------:R-:W-:Y:S01]  /*0290*/  CS2R R6, SRZ ;  /* 0x0000000000067805 */ /* 0x000fe2000001ff00 */
[----:B0-----:R-:W-:-:S07]  /*02a0*/  IMAD.WIDE.U32 R8, R11, 0xc80, R8 ;  /* 0x00000c800b087825 */ /* 0x001fce00078e0008 */
.L_x_23:
[----:B------:R-:W-:-:S06]  /*02b0*/  IMAD R12, R4, 0x4, R1 ;  /* 0x00000004040c7824 */ /* 0x000fcc00078e0201 */
[----:B------:R-:W5:Y:S01]  /*02c0*/  LDL R12, [R12+0x4] ;  /* 0x000004000c0c7983 */ /* 0x000f620000100800 */
[----:B------:R-:W-:-:S05]  /*02d0*/  UMOV UR4, URZ ;  /* 0x000000ff00047c82 */ /* 0x000fca0008000000 */
.L_x_22:
        /* <DEDUP_REMOVED lines=108> */
[----:B------:R-:W-:Y:S01]  /*09a0*/  LOP3.LUT P0, RZ, R22, 0x8000, RZ, 0xc0, !PT ;  /* 0x0000800016ff7812 */ /* 0x000fe2000780c0ff */
        /* <DEDUP_REMOVED lines=77> */
[----:B------:R-:W-:Y:S01]  /*0e80*/  CS2R R4, SRZ ;  /* 0x0000000000047805 */ /* 0x000fe2000001ff00 */
[----:B------:R-:W-:Y:S02]  /*0e90*/  IMAD.MOV.U32 R2, RZ, RZ, RZ ;  /* 0x000000ffff027224 */ /* 0x000fe400078e00ff */
[----:B------:R-:W-:Y:S02]  /*0ea0*/  IMAD.MOV.U32 R7, RZ, RZ, RZ ;  /* 0x000000ffff077224 */ /* 0x000fe400078e00ff */
[----:B------:R-:W-:Y:S02]  /*0eb0*/  IMAD.U32 R3, RZ, RZ, UR4 ;  /* 0x00000004ff037e24 */ /* 0x000fe4000f8e00ff */
[----:B------:R-:W-:-:S07]  /*0ec0*/  IMAD.U32 R6, RZ, RZ, UR5 ;  /* 0x00000005ff067e24 */ /* 0x000fce000f8e00ff */
.L_x_25:
[----:B------:R-:W-:-:S06]  /*0ed0*/  IMAD R12, R4, 0x4, R1 ;  /* 0x00000004040c7824 */ /* 0x000fcc00078e0201 */
[----:B------:R-:W5:Y:S01]  /*0ee0*/  LDL R12, [R12+0x4] ;  /* 0x000004000c0c7983 */ /* 0x000f620000100800 */
[----:B------:R-:W-:-:S05]  /*0ef0*/  UMOV UR4, URZ ;  /* 0x000000ff00047c82 */ /* 0x000fca0008000000 */
.L_x_24:
        /* <DEDUP_REMOVED lines=186> */
[----:B------:R-:W-:Y:S01]  /*1aa0*/  CS2R R4, SRZ ;  /* 0x0000000000047805 */ /* 0x000fe2000001ff00 */
[----:B------:R-:W-:Y:S02]  /*1ab0*/  IMAD.MOV.U32 R2, RZ, RZ, RZ ;  /* 0x000000ffff027224 */ /* 0x000fe400078e00ff */
[----:B------:R-:W-:Y:S02]  /*1ac0*/  IMAD.MOV.U32 R7, RZ, RZ, RZ ;  /* 0x000000ffff077224 */ /* 0x000fe400078e00ff */
[----:B------:R-:W-:Y:S02]  /*1ad0*/  IMAD.U32 R3, RZ, RZ, UR4 ;  /* 0x00000004ff037e24 */ /* 0x000fe4000f8e00ff */
[----:B------:R-:W-:-:S07]  /*1ae0*/  IMAD.U32 R6, RZ, RZ, UR5 ;  /* 0x00000005ff067e24 */ /* 0x000fce000f8e00ff */
.L_x_27:
[----:B------:R-:W-:-:S06]  /*1af0*/  IMAD R12, R4, 0x4, R1 ;  /* 0x00000004040c7824 */ /* 0x000fcc00078e0201 */
[----:B------:R-:W5:Y:S01]  /*1b00*/  LDL R12, [R12+0x4] ;  /* 0x000004000c0c7983 */ /* 0x000f620000100800 */
[----:B------:R-:W-:-:S05]  /*1b10*/  UMOV UR4, URZ ;  /* 0x000000ff00047c82 */ /* 0x000fca0008000000 */
.L_x_26:
        /* <DEDUP_REMOVED lines=180> */
.L_x_21:
[----:B------:R-:W-:Y:S05]  /*2660*/  BSYNC.RECONVERGENT B1 ;  /* 0x0000000000017941 */ /* 0x000fea0003800200 */
.L_x_20:
[C---:B------:R-:W-:Y:S01]  /*2670*/  ISETP.GT.U32.AND P0, PT, R10.reuse, 0x3, PT ;  /* 0x000000030a00780c */ /* 0x040fe20003f04070 */
[----:B------:R-:W-:Y:S01]  /*2680*/  VIADD R11, R11, 0x1 ;  /* 0x000000010b0b7836 */ /* 0x000fe20000000000 */
[--C-:B------:R-:W-:Y:S02]  /*2690*/  SHF.R.U64 R10, R10, 0x2, R13.reuse ;  /* 0x000000020a0a7819 */ /* 0x100fe4000000120d */
[----:B------:R-:W-:Y:S02]  /*26a0*/  ISETP.GT.U32.AND.EX P0, PT, R13, RZ, PT, P0 ;  /* 0x000000ff0d00720c */ /* 0x000fe40003f04100 */
[----:B------:R-:W-:-:S11]  /*26b0*/  SHF.R.U32.HI R13, RZ, 0x2, R13 ;  /* 0x00000002ff0d7819 */ /* 0x000fd6000001160d */
[----:B------:R-:W-:Y:S05]  /*26c0*/  @P0 BRA `(.L_x_28) ;  /* 0xffffffd800d00947 */ /* 0x000fea000383ffff */
.L_x_19:
[----:B------:R-:W-:Y:S05]  /*26d0*/  BSYNC.RECONVERGENT B0 ;  /* 0x0000000000007941 */ /* 0x000fea0003800200 */
.L_x_18:
[----:B------:R-:W1:Y:S01]  /*26e0*/  LDCU.64 UR4, c[0x0][0x380] ;  /* 0x00007000ff0477ac */ /* 0x000e620008000a00 */
[----:B0-----:R-:W-:Y:S01]  /*26f0*/  SHF.R.S32.HI R7, RZ, 0x1f, R0 ;  /* 0x0000001fff077819 */ /* 0x001fe20000011400 */
[----:B------:R-:W0:Y:S01]  /*2700*/  LDCU UR7, c[0x0][0x390] ;  /* 0x00007200ff0777ac */ /* 0x000e220008000800 */
[----:B-1----:R-:W-:-:S04]  /*2710*/  LEA R8, P0, R0, UR4, 0x2 ;  /* 0x0000000400087c11 */ /* 0x002fc8000f8010ff */
[----:B------:R-:W-:-:S05]  /*2720*/  LEA.HI.X R9, R0, UR5, R7, 0x2, P0 ;  /* 0x0000000500097c11 */ /* 0x000fca00080f1407 */
[----:B------:R1:W5:Y:S01]  /*2730*/  LDG.E R2, desc[UR8][R8.64] ;  /* 0x0000000808027981 */ /* 0x000362000c1e1900 */
[----:B0-----:R-:W-:-:S09]  /*2740*/  UISETP.GE.AND UP0, UPT, UR7, 0x1, UPT ;  /* 0x000000010700788c */ /* 0x001fd2000bf06270 */
[----:B-1----:R-:W-:Y:S05]  /*2750*/  BRA.U !UP0, `(.L_x_29) ;  /* 0x0000000d08087547 */ /* 0x002fea000b800000 */
[----:B------:R-:W0:Y:S01]  /*2760*/  LDC.64 R10, c[0x0][0x388] ;  /* 0x0000e200ff0a7b82 */ /* 0x000e220000000a00 */
[----:B------:R-:W-:Y:S02]  /*2770*/  UISETP.GE.U32.AND UP0, UPT, UR7, 0x8, UPT ;  /* 0x000000080700788c */ /* 0x000fe4000bf06070 */
[C---:B------:R-:W-:Y:S01]  /*2780*/  IMAD R25, R0.reuse, UR7, RZ ;  /* 0x0000000700197c24 */ /* 0x040fe2000f8e02ff */
[----:B------:R-:W-:Y:S01]  /*2790*/  ULOP3.LUT UR10, UR7, 0x7, URZ, 0xc0, !UPT ;  /* 0x00000007070a7892 */ /* 0x000fe2000f8ec0ff */
[----:B------:R-:W-:Y:S02]  /*27a0*/  IMAD.MOV.U32 R4, RZ, RZ, RZ ;  /* 0x000000ffff047224 */ /* 0x000fe400078e00ff */
[----:B------:R-:W-:-:S04]  /*27b0*/  IMAD.IADD R9, R0, 0x1, R25 ;  /* 0x0000000100097824 */ /* 0x000fc800078e0219 */
[----:B0-----:R-:W-:Y:S01]  /*27c0*/  IMAD.WIDE R8, R9, 0x8, R10 ;  /* 0x0000000809087825 */ /* 0x001fe200078e020a */
[----:B------:R-:W-:Y:S06]  /*27d0*/  BRA.U !UP0, `(.L_x_30) ;  /* 0x0000000508647547 */ /* 0x000fec000b800000 */
[----:B------:R-:W-:Y:S01]  /*27e0*/  IMAD.WIDE R10, R25, 0x8, R10 ;  /* 0x00000008190a7825 */ /* 0x000fe200078e020a */
[----:B------:R-:W-:-:S03]  /*27f0*/  UIADD3 UR4, UP0, UPT, UR4, 0x10, URZ ;  /* 0x0000001004047890 */ /* 0x000fc6000ff1e0ff */
[----:B------:R-:W-:Y:S01]  /*2800*/  IMAD.MOV R27, RZ, RZ, -R0 ;  /* 0x000000ffff1b7224 */ /* 0x000fe200078e0a00 */
[----:B------:R-:W-:Y:S01]  /*2810*/  IADD3 R14, P0, PT, R10, 0x20, RZ ;  /* 0x000000200a0e7810 */ /* 0x000fe20007f1e0ff */
[----:B------:R-:W-:Y:S01]  /*2820*/  UIADD3.X UR6, UPT, UPT, URZ, UR5, URZ, UP0, !UPT ;  /* 0x00000005ff067290 */ /* 0x000fe200087fe4ff */
[----:B------:R-:W-:Y:S01]  /*2830*/  IMAD.MOV.U32 R4, RZ, RZ, R25 ;  /* 0x000000ffff047224 */ /* 0x000fe200078e0019 */
[----:B------:R-:W-:Y:S01]  /*2840*/  ULOP3.LUT UR5, UR7, 0x7ffffff8, URZ, 0xc0, !UPT ;  /* 0x7ffffff807057892 */ /* 0x000fe2000f8ec0ff */
[----:B------:R-:W-:Y:S01]  /*2850*/  IMAD.U32 R10, RZ, RZ, UR4 ;  /* 0x00000004ff0a7e24 */ /* 0x000fe2000f8e00ff */
[----:B------:R-:W-:Y:S01]  /*2860*/  UMOV UR4, URZ ;  /* 0x000000ff00047c82 */ /* 0x000fe20008000000 */
[----:B------:R-:W-:Y:S02]  /*2870*/  IMAD.X R15, RZ, RZ, R11, P0 ;  /* 0x000000ffff0f7224 */ /* 0x000fe400000e060b */
[----:B------:R-:W-:-:S07]  /*2880*/  IMAD.U32 R11, RZ, RZ, UR6 ;  /* 0x00000006ff0b7e24 */ /* 0x000fce000f8e00ff */
.L_x_31:
[----:B-----5:R-:W-:Y:S01]  /*2890*/  LOP3.LUT P1, RZ, R27, R2, RZ, 0xfc, !PT ;  /* 0x000000021bff7212 */ /* 0x020fe2000782fcff */
[----:B------:R-:W-:Y:S01]  /*28a0*/  UIADD3 UR6, UPT, UPT, UR4, 0x1, URZ ;  /* 0x0000000104067890 */ /* 0x000fe2000fffe0ff */
[----:B------:R-:W-:-:S11]  /*28b0*/  ISETP.NE.AND P0, PT, R2, RZ, PT ;  /* 0x000000ff0200720c */ /* 0x000fd60003f05270 */
[----:B------:R-:W0:Y:S01]  /*28c0*/  @P1 LDC.64 R12, c[0x0][0x388] ;  /* 0x0000e200ff0c1b82 */ /* 0x000e220000000a00 */
[----:B------:R-:W2:Y:S01]  /*28d0*/  @P1 LDG.E R24, desc[UR8][R10.64+-0x10] ;  /* 0xfffff0080a181981 */ /* 0x000ea2000c1e1900 */
[----:B------:R-:W-:-:S03]  /*28e0*/  ISETP.EQ.AND P2, PT, R0, UR6, !P0 ;  /* 0x0000000600007c0c */ /* 0x000fc6000c742270 */
[----:B------:R-:W3:Y:S10]  /*28f0*/  @!P1 LDG.E.64 R18, desc[UR8][R8.64] ;  /* 0x0000000808129981 */ /* 0x000ef4000c1e1b00 */
[----:B------:R-:W4:Y:S01]  /*2900*/  @!P2 LDG.E R29, desc[UR8][R10.64+-0xc] ;  /* 0xfffff4080a1da981 */ /* 0x000f22000c1e1900 */
[----:B0-----:R-:W-:-:S05]  /*2910*/  @P1 IMAD.WIDE R12, R4, 0x8, R12 ;  /* 0x00000008040c1825 */ /* 0x001fca00078e020c */
[----:B------:R0:W3:Y:S02]  /*2920*/  @P1 LDG.E.64 R20, desc[UR8][R12.64] ;  /* 0x000000080c141981 */ /* 0x0000e4000c1e1b00 */
[----:B0-----:R-:W-:Y:S02]  /*2930*/  IMAD.MOV.U32 R12, RZ, RZ, R14 ;  /* 0x000000ffff0c7224 */ /* 0x001fe400078e000e */
[----:B------:R-:W-:-:S05]  /*2940*/  IMAD.MOV.U32 R13, RZ, RZ, R15 ;  /* 0x000000ffff0d7224 */ /* 0x000fca00078e000f */
[----:B------:R-:W4:Y:S01]  /*2950*/  @!P2 LDG.E.64 R14, desc[UR8][R12.64+-0x18] ;  /* 0xffffe8080c0ea981 */ /* 0x000f22000c1e1b00 */
[----:B------:R-:W-:Y:S01]  /*2960*/  UIADD3 UR6, UPT, UPT, UR4, 0x2, URZ ;  /* 0x0000000204067890 */ /* 0x000fe2000fffe0ff */
[----:B--2---:R-:W3:Y:S02]  /*2970*/  @P1 I2F.F64 R22, R24 ;  /* 0x0000001800161312 */ /* 0x004ee40000201c00 */
[----:B---3--:R-:W-:-:S03]  /*2980*/  @P1 DMUL R18, R22, R20 ;  /* 0x0000001416121228 */ /* 0x008fc60000000000 */
[----:B------:R-:W-:-:S13]  /*2990*/  ISETP.EQ.AND P1, PT, R0, UR6, !P0 ;  /* 0x0000000600007c0c */ /* 0x000fda000c722270 */
[----:B------:R-:W2:Y:S04]  /*29a0*/  @!P1 LDG.E R26, desc[UR8][R10.64+-0x8] ;  /* 0xfffff8080a1a9981 */ /* 0x000ea8000c1e1900 */
[----:B------:R-:W3:Y:S01]  /*29b0*/  @!P1 LDG.E.64 R22, desc[UR8][R12.64+-0x10] ;  /* 0xfffff0080c169981 */ /* 0x000ee2000c1e1b00 */
[----:B----4-:R-:W0:Y:S01]  /*29c0*/  @!P2 I2F.F64 R20, R29 ;  /* 0x0000001d0014a312 */ /* 0x010e220000201c00 */
[----:B------:R-:W-:Y:S01]  /*29d0*/  UIADD3 UR6, UPT, UPT, UR4, 0x3, URZ ;  /* 0x0000000304067890 */ /* 0x000fe2000fffe0ff */
[----:B0-----:R-:W-:-:S10]  /*29e0*/  @!P2 DMUL R14, R20, R14 ;  /* 0x0000000e140ea228 */ /* 0x001fd40000000000 */
[----:B------:R-:W4:Y:S01]  /*29f0*/  @P2 LDG.E.64 R14, desc[UR8][R8.64] ;  /* 0x00000008080e2981 */ /* 0x000f22000c1e1b00 */
[----:B------:R-:W-:Y:S01]  /*2a00*/  ISETP.EQ.AND P2, PT, R0, UR6, !P0 ;  /* 0x0000000600007c0c */ /* 0x000fe2000c742270 */
[----:B------:R-:W-:-:S06]  /*2a10*/  UIADD3 UR6, UPT, UPT, UR4, 0x4, URZ ;  /* 0x0000000404067890 */ /* 0x000fcc000fffe0ff */
[----:B------:R-:W-:-:S06]  /*2a20*/  ISETP.EQ.AND P3, PT, R0, UR6, !P0 ;  /* 0x0000000600007c0c */ /* 0x000fcc000c762270 */
[----:B------:R-:W4:Y:S01]  /*2a30*/  @!P2 LDG.E R28, desc[UR8][R10.64+-0x4] ;  /* 0xfffffc080a1ca981 */ /* 0x000f22000c1e1900 */
[----:B------:R-:W-:-:S03]  /*2a40*/  DADD R18, R16, R18 ;  /* 0x0000000010127229 */ /* 0x000fc60000000012 */
[----:B------:R-:W4:Y:S04]  /*2a50*/  @!P2 LDG.E.64 R20, desc[UR8][R12.64+-0x8] ;  /* 0xfffff8080c14a981 */ /* 0x000f28000c1e1b00 */
[----:B------:R-:W4:Y:S01]  /*2a60*/  @!P3 LDG.E R24, desc[UR8][R10.64] ;  /* 0x000000080a18b981 */ /* 0x000f22000c1e1900 */
[----:B--2---:R-:W3:Y:S02]  /*2a70*/  @!P1 I2F.F64 R16, R26 ;  /* 0x0000001a00109312 */ /* 0x004ee40000201c00 */
[----:B---3--:R-:W-:Y:S01]  /*2a80*/  @!P1 DMUL R22, R16, R22 ;  /* 0x0000001610169228 */ /* 0x008fe20000000000 */
[----:B------:R-:W2:Y:S01]  /*2a90*/  @!P3 LDG.E.64 R16, desc[UR8][R12.64] ;  /* 0x000000080c10b981 */ /* 0x000ea2000c1e1b00 */
[----:B------:R-:W-:-:S08]  /*2aa0*/  UIADD3 UR6, UPT, UPT, UR4, 0x5, URZ ;  /* 0x0000000504067890 */ /* 0x000fd0000fffe0ff */
[----:B------:R-:W3:Y:S01]  /*2ab0*/  @P1 LDG.E.64 R22, desc[UR8][R8.64] ;  /* 0x0000000808161981 */ /* 0x000ee2000c1e1b00 */
[----:B----4-:R-:W-:Y:S01]  /*2ac0*/  DADD R14, R18, R14 ;  /* 0x00000000120e7229 */ /* 0x010fe2000000000e */
[----:B------:R-:W0:Y:S01]  /*2ad0*/  @!P2 I2F.F64 R18, R28 ;  /* 0x0000001c0012a312 */ /* 0x000e220000201c00 */
[----:B------:R-:W-:-:S13]  /*2ae0*/  ISETP.EQ.AND P1, PT, R0, UR6, !P0 ;  /* 0x0000000600007c0c */ /* 0x000fda000c722270 */
[----:B------:R-:W4:Y:S01]  /*2af0*/  @!P1 LDG.E R26, desc[UR8][R10.64+0x4] ;  /* 0x000004080a1a9981 */ /* 0x000f22000c1e1900 */
[----:B0-----:R-:W-:Y:S01]  /*2b00*/  @!P2 DMUL R20, R18, R20 ;  /* 0x000000141214a228 */ /* 0x001fe20000000000 */
[----:B------:R-:W2:Y:S09]  /*2b10*/  @!P3 I2F.F64 R18, R24 ;  /* 0x000000180012b312 */ /* 0x000eb20000201c00 */
[----:B------:R-:W4:Y:S01]  /*2b20*/  @P2 LDG.E.64 R20, desc[UR8][R8.64] ;  /* 0x0000000808142981 */ /* 0x000f22000c1e1b00 */
[----:B--2---:R-:W-:-:S03]  /*2b30*/  @!P3 DMUL R16, R18, R16 ;  /* 0x000000101210b228 */ /* 0x004fc60000000000 */
[----:B------:R-:W2:Y:S07]  /*2b40*/  @!P1 LDG.E.64 R18, desc[UR8][R12.64+0x8] ;  /* 0x000008080c129981 */ /* 0x000eae000c1e1b00 */
[----:B------:R-:W2:Y:S01]  /*2b50*/  @P3 LDG.E.64 R16, desc[UR8][R8.64] ;  /* 0x0000000808103981 */ /* 0x000ea2000c1e1b00 */
[----:B------:R-:W-:-:S06]  /*2b60*/  UIADD3 UR6, UPT, UPT, UR4, 0x6, URZ ;  /* 0x0000000604067890 */ /* 0x000fcc000fffe0ff */
[----:B------:R-:W-:Y:S01]  /*2b70*/  ISETP.EQ.AND P2, PT, R0, UR6, !P0 ;  /* 0x0000000600007c0c */ /* 0x000fe2000c742270 */
[----:B------:R-:W-:Y:S01]  /*2b80*/  UIADD3 UR6, UPT, UPT, UR4, 0x7, URZ ;  /* 0x0000000704067890 */ /* 0x000fe2000fffe0ff */
[----:B---3--:R-:W-:-:S05]  /*2b90*/  DADD R14, R14, R22 ;  /* 0x000000000e0e7229 */ /* 0x008fca0000000016 */
[----:B------:R-:W-:-:S06]  /*2ba0*/  ISETP.EQ.AND P0, PT, R0, UR6, !P0 ;  /* 0x0000000600007c0c */ /* 0x000fcc000c702270 */
[----:B------:R-:W3:Y:S07]  /*2bb0*/  @!P2 LDG.E R22, desc[UR8][R10.64+0x8] ;  /* 0x000008080a16a981 */ /* 0x000eee000c1e1900 */
[----:B------:R-:W3:Y:S01]  /*2bc0*/  @!P0 LDG.E R24, desc[UR8][R10.64+0xc] ;  /* 0x00000c080a188981 */ /* 0x000ee2000c1e1900 */
[----:B----4-:R-:W-:Y:S01]  /*2bd0*/  DADD R14, R14, R20 ;  /* 0x000000000e0e7229 */ /* 0x010fe20000000014 */
[----:B------:R-:W2:Y:S02]  /*2be0*/  @!P1 I2F.F64 R20, R26 ;  /* 0x0000001a00149312 */ /* 0x000ea40000201c00 */
[----:B--2---:R-:W-:Y:S01]  /*2bf0*/  @!P1 DMUL R18, R20, R18 ;  /* 0x0000001214129228 */ /* 0x004fe20000000000 */
[----:B------:R-:W2:Y:S04]  /*2c00*/  @!P0 LDG.E.64 R20, desc[UR8][R12.64+0x18] ;  /* 0x000018080c148981 */ /* 0x000ea8000c1e1b00 */
[----:B------:R-:W-:Y:S01]  /*2c10*/  DADD R14, R14, R16 ;  /* 0x000000000e0e7229 */ /* 0x000fe20000000010 */
[----:B------:R-:W4:Y:S04]  /*2c20*/  @!P2 LDG.E.64 R16, desc[UR8][R12.64+0x10] ;  /* 0x000010080c10a981 */ /* 0x000f28000c1e1b00 */
[----:B------:R-:W4:Y:S01]  /*2c30*/  @P1 LDG.E.64 R18, desc[UR8][R8.64] ;  /* 0x0000000808121981 */ /* 0x000f22000c1e1b00 */
[----:B---3--:R-:W-:Y:S08]  /*2c40*/  @!P2 I2F.F64 R22, R22 ;  /* 0x000000160016a312 */ /* 0x008ff00000201c00 */
[----:B------:R-:W2:Y:S02]  /*2c50*/  @!P0 I2F.F64 R28, R24 ;  /* 0x00000018001c8312 */ /* 0x000ea40000201c00 */
[----:B--2---:R-:W-:-:S02]  /*2c60*/  @!P0 DMUL R20, R28, R20 ;  /* 0x000000141c148228 */ /* 0x004fc40000000000 */
[----:B----4-:R-:W-:-:S08]  /*2c70*/  @!P2 DMUL R16, R22, R16 ;  /* 0x000000101610a228 */ /* 0x010fd00000000000 */
[----:B------:R-:W2:Y:S04]  /*2c80*/  @P0 LDG.E.64 R20, desc[UR8][R8.64] ;  /* 0x0000000808140981 */ /* 0x000ea8000c1e1b00 */
[----:B------:R-:W3:Y:S01]  /*2c90*/  @P2 LDG.E.64 R16, desc[UR8][R8.64] ;  /* 0x0000000808102981 */ /* 0x000ee2000c1e1b00 */
[----:B------:R-:W-:Y:S01]  /*2ca0*/  DADD R14, R14, R18 ;  /* 0x000000000e0e7229 */ /* 0x000fe20000000012 */
[----:B------:R-:W-:-:S04]  /*2cb0*/  UIADD3 UR4, UPT, UPT, UR4, 0x8, URZ ;  /* 0x0000000804047890 */ /* 0x000fc8000fffe0ff */
[----:B------:R-:W-:Y:S01]  /*2cc0*/  UISETP.NE.AND UP0, UPT, UR4, UR5, UPT ;  /* 0x000000050400728c */ /* 0x000fe2000bf05270 */
[----:B------:R-:W-:Y:S01]  /*2cd0*/  IADD3 R10, P0, PT, R10, 0x20, RZ ;  /* 0x000000200a0a7810 */ /* 0x000fe20007f1e0ff */
[----:B------:R-:W-:Y:S02]  /*2ce0*/  VIADD R27, R27, 0x8 ;  /* 0x000000081b1b7836 */ /* 0x000fe40000000000 */
[----:B------:R-:W-:Y:S02]  /*2cf0*/  VIADD R4, R4, 0x8 ;  /* 0x0000000804047836 */ /* 0x000fe40000000000 */
[----:B------:R-:W-:Y:S01]  /*2d00*/  IMAD.X R11, RZ, RZ, R11, P0 ;  /* 0x000000ffff0b7224 */ /* 0x000fe200000e060b */
[----:B---3--:R-:W-:Y:S01]  /*2d10*/  DADD R16, R14, R16 ;  /* 0x000000000e107229 */ /* 0x008fe20000000010 */
[----:B------:R-:W-:-:S07]  /*2d20*/  IADD3 R14, P1, PT, R12, 0x40, RZ ;  /* 0x000000400c0e7810 */ /* 0x000fce0007f3e0ff */
[----:B--2---:R-:W-:Y:S01]  /*2d30*/  DADD R16, R16, R20 ;  /* 0x0000000010107229 */ /* 0x004fe20000000014 */
[----:B------:R-:W-:Y:S01]  /*2d40*/  IMAD.X R15, RZ, RZ, R13, P1 ;  /* 0x000000ffff0f7224 */ /* 0x000fe200008e060d */
[----:B------:R-:W-:Y:S09]  /*2d50*/  BRA.U UP0, `(.L_x_31) ;  /* 0xfffffff900cc7547 */ /* 0x000ff2000b83ffff */
[----:B------:R-:W-:-:S07]  /*2d60*/  IMAD.U32 R4, RZ, RZ, UR5 ;  /* 0x00000005ff047e24 */ /* 0x000fce000f8e00ff */
.L_x_30:
[----:B------:R-:W-:-:S09]  /*2d70*/  UISETP.NE.AND UP0, UPT, UR10, URZ, UPT ;  /* 0x000000ff0a00728c */ /* 0x000fd2000bf05270 */
[----:B------:R-:W-:Y:S05]  /*2d80*/  BRA.U !UP0, `(.L_x_29) ;  /* 0x00000005087c7547 */ /* 0x000fea000b800000 */
[----:B------:R-:W0:Y:S01]  /*2d90*/  LDCU UR4, c[0x0][0x390] ;  /* 0x00007200ff0477ac */ /* 0x000e220008000800 */
[----:B------:R-:W-:Y:S02]  /*2da0*/  UISETP.GE.U32.AND UP0, UPT, UR10, 0x4, UPT ;  /* 0x000000040a00788c */ /* 0x000fe4000bf06070 */
[----:B0-----:R-:W-:-:S04]  /*2db0*/  ULOP3.LUT UR5, UR4, 0x3, URZ, 0xc0, !UPT ;  /* 0x0000000304057892 */ /* 0x001fc8000f8ec0ff */
[----:B------:R-:W-:-:S03]  /*2dc0*/  UISETP.NE.AND UP1, UPT, UR5, URZ, UPT ;  /* 0x000000ff0500728c */ /* 0x000fc6000bf25270 */
[----:B------:R-:W-:Y:S08]  /*2dd0*/  BRA.U !UP0, `(.L_x_32) ;  /* 0x0000000108ac7547 */ /* 0x000ff0000b800000 */
[----:B-----5:R-:W-:Y:S01]  /*2de0*/  ISETP.NE.AND P0, PT, R2, RZ, PT ;  /* 0x000000ff0200720c */ /* 0x020fe20003f05270 */
[----:B------:R-:W0:Y:S01]  /*2df0*/  LDC.64 R10, c[0x0][0x380] ;  /* 0x0000e000ff0a7b82 */ /* 0x000e220000000a00 */
[----:B------:R-:W1:Y:S02]  /*2e00*/  LDCU.64 UR6, c[0x0][0x388] ;  /* 0x00007100ff0677ac */ /* 0x000e640008000a00 */
[----:B------:R-:W-:-:S13]  /*2e10*/  ISETP.EQ.AND P1, PT, R4, R0, !P0 ;  /* 0x000000000400720c */ /* 0x000fda0004722270 */
[----:B------:R-:W2:Y:S01]  /*2e20*/  @!P1 LDC.64 R12, c[0x0][0x388] ;  /* 0x0000e200ff0c9b82 */ /* 0x000ea20000000a00 */
[----:B0-----:R-:W-:-:S05]  /*2e30*/  IMAD.WIDE.U32 R10, R4, 0x4, R10 ;  /* 0x00000004040a7825 */ /* 0x001fca00078e000a */
[----:B------:R-:W3:Y:S01]  /*2e40*/  @!P1 LDG.E R18, desc[UR8][R10.64] ;  /* 0x000000080a129981 */ /* 0x000ee2000c1e1900 */
[----:B------:R-:W-:-:S04]  /*2e50*/  @!P1 IMAD.IADD R15, R25, 0x1, R4 ;  /* 0x00000001190f9824 */ /* 0x000fc800078e0204 */
[----:B--2---:R-:W-:-:S06]  /*2e60*/  @!P1 IMAD.WIDE R12, R15, 0x8, R12 ;  /* 0x000000080f0c9825 */ /* 0x004fcc00078e020c */
[----:B------:R-:W2:Y:S01]  /*2e70*/  @!P1 LDG.E.64 R12, desc[UR8][R12.64] ;  /* 0x000000080c0c9981 */ /* 0x000ea2000c1e1b00 */
[----:B------:R-:W-:Y:S01]  /*2e80*/  VIADD R15, R4, 0x1 ;  /* 0x00000001040f7836 */ /* 0x000fe20000000000 */
[----:B------:R-:W-:-:S04]  /*2e90*/  IADD3 R20, P4, PT, R25, R4, RZ ;  /* 0x0000000419147210 */ /* 0x000fc80007f9e0ff */
[----:B------:R-:W-:Y:S01]  /*2ea0*/  ISETP.EQ.AND P2, PT, R15, R0, !P0 ;  /* 0x000000000f00720c */ /* 0x000fe20004742270 */
[C---:B------:R-:W-:Y:S02]  /*2eb0*/  VIADD R15, R4.reuse, 0x2 ;  /* 0x00000002040f7836 */ /* 0x040fe40000000000 */
[----:B------:R-:W-:-:S03]  /*2ec0*/  VIADD R19, R4, 0x3 ;  /* 0x0000000304137836 */ /* 0x000fc60000000000 */
[----:B------:R-:W-:Y:S02]  /*2ed0*/  ISETP.EQ.AND P3, PT, R15, R0, !P0 ;  /* 0x000000000f00720c */ /* 0x000fe40004762270 */
[----:B------:R-:W-:-:S05]  /*2ee0*/  LEA.HI.X.SX32 R15, R25, RZ, 0x1, P4 ;  /* 0x000000ff190f7211 */ /* 0x000fca00020f0eff */
[----:B------:R-:W4:Y:S01]  /*2ef0*/  @!P2 LDG.E R23, desc[UR8][R10.64+0x4] ;  /* 0x000004080a17a981 */ /* 0x000f22000c1e1900 */
[C---:B-1----:R-:W-:Y:S02]  /*2f00*/  LEA R14, P4, R20.reuse, UR6, 0x3 ;  /* 0x00000006140e7c11 */ /* 0x042fe4000f8818ff */
[----:B------:R-:W-:Y:S02]  /*2f10*/  ISETP.EQ.AND P0, PT, R19, R0, !P0 ;  /* 0x000000001300720c */ /* 0x000fe40004702270 */
[----:B------:R-:W-:Y:S01]  /*2f20*/  LEA.HI.X R15, R20, UR7, R15, 0x3, P4 ;  /* 0x00000007140f7c11 */ /* 0x000fe2000a0f1c0f */
[----:B------:R-:W4:Y:S04]  /*2f30*/  @!P3 LDG.E R22, desc[UR8][R10.64+0x8] ;  /* 0x000008080a16b981 */ /* 0x000f28000c1e1900 */
[----:B------:R-:W4:Y:S06]  /*2f40*/  @!P2 LDG.E.64 R20, desc[UR8][R14.64+0x8] ;  /* 0x000008080e14a981 */ /* 0x000f2c000c1e1b00 */
[----:B------:R-:W4:Y:S04]  /*2f50*/  @!P0 LDG.E R24, desc[UR8][R10.64+0xc] ;  /* 0x00000c080a188981 */ /* 0x000f28000c1e1900 */
[----:B------:R-:W4:Y:S01]  /*2f60*/  @!P0 LDG.E.64 R26, desc[UR8][R14.64+0x18] ;  /* 0x000018080e1a8981 */ /* 0x000f22000c1e1b00 */
[----:B---3--:R-:W2:Y:S02]  /*2f70*/  @!P1 I2F.F64 R18, R18 ;  /* 0x0000001200129312 */ /* 0x008ea40000201c00 */
[----:B--2---:R-:W-:Y:S01]  /*2f80*/  @!P1 DMUL R12, R18, R12 ;  /* 0x0000000c120c9228 */ /* 0x004fe20000000000 */
[----:B------:R-:W2:Y:S09]  /*2f90*/  @!P3 LDG.E.64 R18, desc[UR8][R14.64+0x10] ;  /* 0x000010080e12b981 */ /* 0x000eb2000c1e1b00 */
[----:B------:R-:W3:Y:S01]  /*2fa0*/  @P1 LDG.E.64 R12, desc[UR8][R8.64] ;  /* 0x00000008080c1981 */ /* 0x000ee2000c1e1b00 */
[----:B----4-:R-:W0:Y:S02]  /*2fb0*/  @!P2 I2F.F64 R28, R23 ;  /* 0x00000017001ca312 */ /* 0x010e240000201c00 */
[----:B0-----:R-:W-:-:S06]  /*2fc0*/  @!P2 DMUL R20, R28, R20 ;  /* 0x000000141c14a228 */ /* 0x001fcc0000000000 */
[----:B------:R-:W-:Y:S08]  /*2fd0*/  @!P3 I2F.F64 R28, R22 ;  /* 0x00000016001cb312 */ /* 0x000ff00000201c00 */
[----:B------:R-:W0:Y:S01]  /*2fe0*/  @!P0 I2F.F64 R10, R24 ;  /* 0x00000018000a8312 */ /* 0x000e220000201c00 */
[----:B------:R-:W4:Y:S01]  /*2ff0*/  @P2 LDG.E.64 R20, desc[UR8][R8.64] ;  /* 0x0000000808142981 */ /* 0x000f22000c1e1b00 */
[----:B0-----:R-:W-:-:S10]  /*3000*/  @!P0 DMUL R10, R10, R26 ;  /* 0x0000001a0a0a8228 */ /* 0x001fd40000000000 */
[----:B------:R-:W4:Y:S01]  /*3010*/  @P0 LDG.E.64 R10, desc[UR8][R8.64] ;  /* 0x00000008080a0981 */ /* 0x000f22000c1e1b00 */
[----:B--2---:R-:W-:-:S10]  /*3020*/  @!P3 DMUL R18, R28, R18 ;  /* 0x000000121c12b228 */ /* 0x004fd40000000000 */
[----:B------:R-:W2:Y:S01]  /*3030*/  @P3 LDG.E.64 R18, desc[UR8][R8.64] ;  /* 0x0000000808123981 */ /* 0x000ea2000c1e1b00 */
[----:B---3--:R-:W-:Y:S01]  /*3040*/  DADD R12, R16, R12 ;  /* 0x00000000100c7229 */ /* 0x008fe2000000000c */
[----:B------:R-:W-:-:S07]  /*3050*/  VIADD R4, R4, 0x4 ;  /* 0x0000000404047836 */ /* 0x000fce0000000000 */
[----:B----4-:R-:W-:-:S08]  /*3060*/  DADD R12, R12, R20 ;  /* 0x000000000c0c7229 */ /* 0x010fd00000000014 */
[----:B--2---:R-:W-:-:S08]  /*3070*/  DADD R12, R12, R18 ;  /* 0x000000000c0c7229 */ /* 0x004fd00000000012 */
[----:B------:R-:W-:-:S11]  /*3080*/  DADD R16, R12, R10 ;  /* 0x000000000c107229 */ /* 0x000fd6000000000a */
.L_x_32:
[----:B------:R-:W-:Y:S05]  /*3090*/  BRA.U !UP1, `(.L_x_29) ;  /* 0x0000000109b87547 */ /* 0x000fea000b800000 */
[----:B------:R-:W-:Y:S02]  /*30a0*/  UISETP.NE.AND UP0, UPT, UR5, 0x1, UPT ;  /* 0x000000010500788c */ /* 0x000fe4000bf05270 */
[----:B------:R-:W-:-:S04]  /*30b0*/  ULOP3.LUT UR4, UR4, 0x1, URZ, 0xc0, !UPT ;  /* 0x0000000104047892 */ /* 0x000fc8000f8ec0ff */
[----:B------:R-:W-:-:S03]  /*30c0*/  UISETP.NE.U32.AND UP1, UPT, UR4, 0x1, UPT ;  /* 0x000000010400788c */ /* 0x000fc6000bf25070 */
[----:B------:R-:W-:Y:S08]  /*30d0*/  BRA.U !UP0, `(.L_x_33) ;  /* 0x0000000108707547 */ /* 0x000ff0000b800000 */
[----:B-----5:R-:W-:Y:S01]  /*30e0*/  ISETP.NE.AND P0, PT, R2, RZ, PT ;  /* 0x000000ff0200720c */ /* 0x020fe20003f05270 */
[----:B------:R-:W0:Y:S01]  /*30f0*/  LDC.64 R20, c[0x0][0x380] ;  /* 0x0000e000ff147b82 */ /* 0x000e220000000a00 */
[C---:B------:R-:W-:Y:S02]  /*3100*/  VIADD R11, R4.reuse, 0x1 ;  /* 0x00000001040b7836 */ /* 0x040fe40000000000 */
[----:B------:R-:W-:-:S03]  /*3110*/  ISETP.EQ.AND P1, PT, R4, R0, !P0 ;  /* 0x000000000400720c */ /* 0x000fc60004722270 */
[----:B------:R-:W-:-:S10]  /*3120*/  ISETP.EQ.AND P0, PT, R11, R0, !P0 ;  /* 0x000000000b00720c */ /* 0x000fd40004702270 */
[----:B------:R-:W1:Y:S08]  /*3130*/  @!P1 LDC.64 R10, c[0x0][0x388] ;  /* 0x0000e200ff0a9b82 */ /* 0x000e700000000a00 */
[----:B------:R-:W2:Y:S01]  /*3140*/  @!P0 LDC.64 R12, c[0x0][0x388] ;  /* 0x0000e200ff0c8b82 */ /* 0x000ea20000000a00 */
[----:B0-----:R-:W-:-:S05]  /*3150*/  IMAD.WIDE.U32 R20, R4, 0x4, R20 ;  /* 0x0000000404147825 */ /* 0x001fca00078e0014 */
[----:B------:R-:W3:Y:S01]  /*3160*/  @!P1 LDG.E R14, desc[UR8][R20.64] ;  /* 0x00000008140e9981 */ /* 0x000ee2000c1e1900 */
[C-C-:B------:R-:W-:Y:S01]  /*3170*/  @!P1 IMAD.IADD R15, R25.reuse, 0x1, R4.reuse ;  /* 0x00000001190f9824 */ /* 0x140fe200078e0204 */
[----:B------:R-:W-:Y:S02]  /*3180*/  @!P0 SHF.R.S32.HI R22, RZ, 0x1f, R4 ;  /* 0x0000001fff168819 */ /* 0x000fe40000011404 */
[----:B------:R-:W4:Y:S01]  /*3190*/  @!P0 LDG.E R18, desc[UR8][R20.64+0x4] ;  /* 0x0000040814128981 */ /* 0x000f22000c1e1900 */
[----:B------:R-:W-:-:S04]  /*31a0*/  @!P0 IADD3 R19, P2, PT, R25, R4, RZ ;  /* 0x0000000419138210 */ /* 0x000fc80007f5e0ff */
[----:B------:R-:W-:Y:S01]  /*31b0*/  @!P0 LEA.HI.X.SX32 R22, R25, R22, 0x1, P2 ;  /* 0x0000001619168211 */ /* 0x000fe200010f0eff */
[----:B-1----:R-:W-:-:S06]  /*31c0*/  @!P1 IMAD.WIDE R10, R15, 0x8, R10 ;  /* 0x000000080f0a9825 */ /* 0x002fcc00078e020a */
[----:B------:R-:W4:Y:S01]  /*31d0*/  @!P1 LDG.E.64 R10, desc[UR8][R10.64] ;  /* 0x000000080a0a9981 */ /* 0x000f22000c1e1b00 */
[----:B--2---:R-:W-:-:S04]  /*31e0*/  @!P0 LEA R12, P2, R19, R12, 0x3 ;  /* 0x0000000c130c8211 */ /* 0x004fc800078418ff */
[----:B------:R-:W-:-:S06]  /*31f0*/  @!P0 LEA.HI.X R13, R19, R13, R22, 0x3, P2 ;  /* 0x0000000d130d8211 */ /* 0x000fcc00010f1c16 */
[----:B------:R-:W2:Y:S01]  /*3200*/  @!P0 LDG.E.64 R12, desc[UR8][R12.64+0x8] ;  /* 0x000008080c0c8981 */ /* 0x000ea2000c1e1b00 */
[----:B---3--:R-:W0:Y:S08]  /*3210*/  @!P1 I2F.F64 R14, R14 ;  /* 0x0000000e000e9312 */ /* 0x008e300000201c00 */
[----:B----4-:R-:W2:Y:S01]  /*3220*/  @!P0 I2F.F64 R18, R18 ;  /* 0x0000001200128312 */ /* 0x010ea20000201c00 */
[----:B0-----:R-:W-:-:S10]  /*3230*/  @!P1 DMUL R20, R10, R14 ;  /* 0x0000000e0a149228 */ /* 0x001fd40000000000 */
[----:B------:R-:W3:Y:S01]  /*3240*/  @P1 LDG.E.64 R20, desc[UR8][R8.64] ;  /* 0x0000000808141981 */ /* 0x000ee2000c1e1b00 */
[----:B--2---:R-:W-:-:S10]  /*3250*/  @!P0 DMUL R22, R18, R12 ;  /* 0x0000000c12168228 */ /* 0x004fd40000000000 */
[----:B------:R-:W2:Y:S01]  /*3260*/  @P0 LDG.E.64 R22, desc[UR8][R8.64] ;  /* 0x0000000808160981 */ /* 0x000ea2000c1e1b00 */
[----:B------:R-:W-:Y:S01]  /*3270*/  VIADD R4, R4, 0x2 ;  /* 0x0000000204047836 */ /* 0x000fe20000000000 */
[----:B---3--:R-:W-:-:S08]  /*3280*/  DADD R16, R16, R20 ;  /* 0x0000000010107229 */ /* 0x008fd00000000014 */
[----:B--2---:R-:W-:-:S11]  /*3290*/  DADD R16, R16, R22 ;  /* 0x0000000010107229 */ /* 0x004fd60000000016 */
.L_x_33:
[----:B------:R-:W-:Y:S05]  /*32a0*/  BRA.U UP1, `(.L_x_29) ;  /* 0x0000000101347547 */ /* 0x000fea000b800000 */
[----:B------:R-:W0:Y:S01]  /*32b0*/  LDC.64 R12, c[0x0][0x380] ;  /* 0x0000e000ff0c7b82 */ /* 0x000e220000000a00 */
[----:B-----5:R-:W-:-:S04]  /*32c0*/  ISETP.NE.AND P0, PT, R2, RZ, PT ;  /* 0x000000ff0200720c */ /* 0x020fc80003f05270 */
[----:B------:R-:W-:-:S03]  /*32d0*/  ISETP.EQ.AND P0, PT, R4, R0, !P0 ;  /* 0x000000000400720c */ /* 0x000fc60004702270 */
[----:B------:R-:W1:Y:S10]  /*32e0*/  LDC.64 R10, c[0x0][0x388] ;  /* 0x0000e200ff0a7b82 */ /* 0x000e740000000a00 */
[----:B0-----:R-:W-:-:S06]  /*32f0*/  @!P0 IMAD.WIDE.U32 R12, R4, 0x4, R12 ;  /* 0x00000004040c8825 */ /* 0x001fcc00078e000c */
[----:B------:R-:W2:Y:S01]  /*3300*/  @!P0 LDG.E R12, desc[UR8][R12.64] ;  /* 0x000000080c0c8981 */ /* 0x000ea2000c1e1900 */
[----:B------:R-:W-:-:S04]  /*3310*/  @!P0 IMAD.IADD R15, R25, 0x1, R4 ;  /* 0x00000001190f8824 */ /* 0x000fc800078e0204 */
[----:B-1----:R-:W-:-:S06]  /*3320*/  @!P0 IMAD.WIDE R14, R15, 0x8, R10 ;  /* 0x000000080f0e8825 */ /* 0x002fcc00078e020a */
[----:B------:R-:W3:Y:S01]  /*3330*/  @!P0 LDG.E.64 R14, desc[UR8][R14.64] ;  /* 0x000000080e0e8981 */ /* 0x000ee2000c1e1b00 */
[----:B--2---:R-:W3:Y:S02]  /*3340*/  @!P0 I2F.F64 R10, R12 ;  /* 0x0000000c000a8312 */ /* 0x004ee40000201c00 */
[----:B---3--:R-:W-:-:S10]  /*3350*/  @!P0 DMUL R10, R10, R14 ;  /* 0x0000000e0a0a8228 */ /* 0x008fd40000000000 */
[----:B------:R-:W2:Y:S02]  /*3360*/  @P0 LDG.E.64 R10, desc[UR8][R8.64] ;  /* 0x00000008080a0981 */ /* 0x000ea4000c1e1b00 */
[----:B--2---:R-:W-:-:S11]  /*3370*/  DADD R16, R16, R10 ;  /* 0x0000000010107229 */ /* 0x004fd6000000000a */
.L_x_29:
[----:B------:R-:W0:Y:S01]  /*3380*/  LDCU.64 UR4, c[0x0][0x398] ;  /* 0x00007300ff0477ac */ /* 0x000e220008000a00 */
[----:B------:R-:W-:Y:S01]  /*3390*/  IMAD.MOV.U32 R8, RZ, RZ, 0x40000000 ;  /* 0x40000000ff087424 */ /* 0x000fe200078e00ff */
[----:B-----5:R-:W-:Y:S01]  /*33a0*/  ISETP.NE.AND P0, PT, R2, RZ, PT ;  /* 0x000000ff0200720c */ /* 0x020fe20003f05270 */
[----:B------:R-:W-:Y:S03]  /*33b0*/  BSSY.RECONVERGENT B0, `(.L_x_34) ;  /* 0x0000065000007945 */ /* 0x000fe60003800200 */
[----:B------:R-:W-:Y:S01]  /*33c0*/  FSEL R9, R8, -2, !P0 ;  /* 0xc000000008097808 */ /* 0x000fe20004000000 */
[----:B------:R-:W-:-:S06]  /*33d0*/  IMAD.MOV.U32 R8, RZ, RZ, RZ ;  /* 0x000000ffff087224 */ /* 0x000fcc00078e00ff */
[----:B0-----:R-:W-:Y:S01]  /*33e0*/  DFMA R16, R8, R16, -UR4 ;  /* 0x8000000408107e2b */ /* 0x001fe20008000010 */
[----:B------:R-:W-:Y:S02]  /*33f0*/  IMAD.MOV.U32 R8, RZ, RZ, 0x0 ;  /* 0x00000000ff087424 */ /* 0x000fe400078e00ff */
[----:B------:R-:W-:-:S05]  /*3400*/  IMAD.MOV.U32 R9, RZ, RZ, 0x3ff00000 ;  /* 0x3ff00000ff097424 */ /* 0x000fca00078e00ff */
        /* <DEDUP_REMOVED lines=63> */
.L_x_37:
[----:B------:R-:W-:Y:S05]  /*3800*/  BSYNC.RECONVERGENT B1 ;  /* 0x0000000000017941 */ /* 0x000fea0003800200 */
.L_x_36:
[----:B------:R-:W0:Y:S01]  /*3810*/  LDCU.64 UR4, c[0x0][0x3b0] ;  /* 0x00007600ff0477ac */ /* 0x000e220008000a00 */
[----:B------:R-:W-:Y:S01]  /*3820*/  SHF.R.U32.HI R2, RZ, 0x2, R5 ;  /* 0x00000002ff027819 */ /* 0x000fe20000011605 */
[----:B------:R-:W-:Y:S01]  /*3830*/  IMAD.SHL.U32 R9, R3, 0x10, RZ ;  /* 0x0000001003097824 */ /* 0x000fe200078e00ff */
[----:B------:R-:W-:Y:S02]  /*3840*/  SHF.R.U32.HI R11, RZ, 0x2, R6 ;  /* 0x00000002ff0b7819 */ /* 0x000fe40000011606 */
[----:B------:R-:W-:Y:S02]  /*3850*/  LOP3.LUT R2, R2, R5, RZ, 0x3c, !PT ;  /* 0x0000000502027212 */ /* 0x000fe400078e3cff */
[----:B------:R-:W-:-:S03]  /*3860*/  LOP3.LUT R11, R11, R6, RZ, 0x3c, !PT ;  /* 0x000000060b0b7212 */ /* 0x000fc600078e3cff */
        /* <DEDUP_REMOVED lines=16> */
[----:B------:R-:W-:Y:S02]  /*3970*/  IMAD.MOV.U32 R8, RZ, RZ, 0x0 ;  /* 0x00000000ff087424 */ /* 0x000fe400078e00ff */
[----:B------:R-:W-:-:S03]  /*3980*/  IMAD.WIDE.U32 R2, R3, 0x200000, RZ ;  /* 0x0020000003027825 */ /* 0x000fc600078e00ff */
[----:B------:R-:W-:Y:S01]  /*3990*/  LOP3.LUT R4, R2, R5, RZ, 0x3c, !PT ;  /* 0x0000000502047212 */ /* 0x000fe200078e3cff */
[----:B------:R-:W-:-:S04]  /*39a0*/  IMAD.MOV.U32 R5, RZ, RZ, R3 ;  /* 0x000000ffff057224 */ /* 0x000fc800078e0003 */
[----:B------:R-:W0:Y:S02]  /*39b0*/  I2F.F64.U64 R2, R4 ;  /* 0x0000000400027312 */ /* 0x000e240000301800 */
[----:B0-----:R-:W-:Y:S01]  /*39c0*/  DFMA R2, R2, R8, 5.5511151231257827021e-17 ;  /* 0x3c9000000202742b */ /* 0x001fe20000000008 */
[----:B------:R-:W-:-:S07]  /*39d0*/  IMAD.MOV.U32 R8, RZ, RZ, RZ ;  /* 0x000000ffff087224 */ /* 0x000fce00078e00ff */
[----:B------:R-:W-:-:S06]  /*39e0*/  DSETP.GT.AND P0, PT, R12, R2, PT ;  /* 0x000000020c00722a */ /* 0x000fcc0003f04000 */
[----:B------:R-:W-:-:S08]  /*39f0*/  FSEL R9, RZ, 1.875, !P0 ;  /* 0x3ff00000ff097808 */ /* 0x000fd00004000000 */
.L_x_35:
[----:B------:R-:W-:Y:S05]  /*3a00*/  BSYNC.RECONVERGENT B0 ;  /* 0x0000000000007941 */ /* 0x000fea0003800200 */
.L_x_34:
        /* <DEDUP_REMOVED lines=8> */
.L_x_38:
        /* <DEDUP_REMOVED lines=15> */
.L_x_45:


//--------------------- .text._Z15calculateEnergyPiPdS0_i --------------------------
	.section	.text._Z15calculateEnergyPiPdS0_i,"ax",@progbits
	.align	128
        .global         _Z15calculateEnergyPiPdS0_i
        .type           _Z15calculateEnergyPiPdS0_i,@function
        .size           _Z15calculateEnergyPiPdS0_i,(.L_x_46 - _Z15calculateEnergyPiPdS0_i)
        .other          _Z15calculateEnergyPiPdS0_i,@"STO_CUDA_ENTRY STV_DEFAULT"
_Z15calculateEnergyPiPdS0_i:
.text._Z15calculateEnergyPiPdS0_i:
[----:B------:R-:W-:Y:S01]  /*0000*/  LDC R1, c[0x0][0x37c] ;  /* 0x0000df00ff017b82 */ /* 0x000fe20000000800 */
[----:B------:R-:W0:Y:S07]  /*0010*/  S2R R7, SR_TID.X ;  /* 0x0000000000077919 */ /* 0x000e2e0000002100 */
[----:B------:R-:W0:Y:S08]  /*0020*/  S2UR UR4, SR_CTAID.X ;  /* 0x00000000000479c3 */ /* 0x000e300000002500 */
[----:B------:R-:W0:Y:S08]  /*0030*/  LDC R2, c[0x0][0x360] ;  /* 0x0000d800ff027b82 */ /* 0x000e300000000800 */
[----:B------:R-:W1:Y:S01]  /*0040*/  LDC R0, c[0x0][0x398] ;  /* 0x0000e600ff007b82 */ /* 0x000e620000000800 */
[----:B0-----:R-:W-:-:S05]  /*0050*/  IMAD R7, R2, UR4, R7 ;  /* 0x0000000402077c24 */ /* 0x001fca000f8e0207 */
[----:B-1----:R-:W-:-:S13]  /*0060*/  ISETP.GE.AND P0, PT, R7, R0, PT ;  /* 0x000000000700720c */ /* 0x002fda0003f06270 */
[----:B------:R-:W-:Y:S05]  /*0070*/  @P0 EXIT ;  /* 0x000000000000094d */ /* 0x000fea0003800000 */
[----:B------:R-:W0:Y:S01]  /*0080*/  LDC.64 R2, c[0x0][0x390] ;  /* 0x0000e400ff027b82 */ /* 0x000e220000000a00 */
[----:B------:R-:W1:Y:S01]  /*0090*/  LDCU.64 UR8, c[0x0][0x358] ;  /* 0x00006b00ff0877ac */ /* 0x000e620008000a00 */
[----:B------:R-:W-:Y:S02]  /*00a0*/  ISETP.GE.AND P0, PT, R0, 0x1, PT ;  /* 0x000000010000780c */ /* 0x000fe40003f06270 */
[----:B------:R-:W-:Y:S01]  /*00b0*/  CS2R R4, SRZ ;  /* 0x0000000000047805 */ /* 0x000fe2000001ff00 */
[----:B0-----:R-:W-:-:S05]  /*00c0*/  IMAD.WIDE R2, R7, 0x8, R2 ;  /* 0x0000000807027825 */ /* 0x001fca00078e0202 */
[----:B-1----:R0:W-:Y:S05]  /*00d0*/  STG.E.64 desc[UR8][R2.64], RZ ;  /* 0x000000ff02007986 */ /* 0x0021ea000c101b08 */
[----:B------:R-:W-:Y:S05]  /*00e0*/  @!P0 BRA `(.L_x_39) ;  /* 0x0000000800008947 */ /* 0x000fea0003800000 */
[C---:B------:R-:W-:Y:S01]  /*00f0*/  ISETP.GE.U32.AND P1, PT, R0.reuse, 0x8, PT ;  /* 0x000000080000780c */ /* 0x040fe20003f26070 */
[----:B------:R-:W-:Y:S01]  /*0100*/  IMAD R6, R7, R0, RZ ;  /* 0x0000000007067224 */ /* 0x000fe200078e02ff */
[----:B------:R-:W-:Y:S01]  /*0110*/  LOP3.LUT R15, R0, 0x7, RZ, 0xc0, !PT ;  /* 0x00000007000f7812 */ /* 0x000fe200078ec0ff */
[----:B------:R-:W-:Y:S01]  /*0120*/  IMAD.MOV.U32 R9, RZ, RZ, RZ ;  /* 0x000000ffff097224 */ /* 0x000fe200078e00ff */
[----:B------:R-:W-:Y:S02]  /*0130*/  CS2R R4, SRZ ;  /* 0x0000000000047805 */ /* 0x000fe4000001ff00 */
[----:B------:R-:W-:-:S07]  /*0140*/  ISETP.NE.AND P0, PT, R15, RZ, PT ;  /* 0x000000ff0f00720c */ /* 0x000fce0003f05270 */
[----:B------:R-:W-:Y:S06]  /*0150*/  @!P1 BRA `(.L_x_40) ;  /* 0x0000000000f09947 */ /* 0x000fec0003800000 */
[----:B------:R-:W1:Y:S01]  /*0160*/  LDCU.128 UR4, c[0x0][0x380] ;  /* 0x00007000ff0477ac */ /* 0x000e620008000c00 */
[----:B------:R-:W-:Y:S01]  /*0170*/  LOP3.LUT R9, R0, 0x7ffffff8, RZ, 0xc0, !PT ;  /* 0x7ffffff800097812 */ /* 0x000fe200078ec0ff */
[----:B------:R-:W-:Y:S01]  /*0180*/  IMAD.MOV.U32 R14, RZ, RZ, R6 ;  /* 0x000000ffff0e7224 */ /* 0x000fe200078e0006 */
[----:B------:R-:W-:Y:S02]  /*0190*/  CS2R R4, SRZ ;  /* 0x0000000000047805 */ /* 0x000fe4000001ff00 */
[----:B------:R-:W-:Y:S01]  /*01a0*/  IADD3 R8, PT, PT, -R9, RZ, RZ ;  /* 0x000000ff09087210 */ /* 0x000fe20007ffe1ff */
[----:B-1----:R-:W-:Y:S02]  /*01b0*/  UIADD3 UR4, UP1, UPT, UR4, 0x10, URZ ;  /* 0x0000001004047890 */ /* 0x002fe4000ff3e0ff */
[----:B------:R-:W-:Y:S02]  /*01c0*/  UIADD3 UR6, UP0, UPT, UR6, 0x20, URZ ;  /* 0x0000002006067890 */ /* 0x000fe4000ff1e0ff */
[----:B------:R-:W-:-:S02]  /*01d0*/  UIADD3.X UR5, UPT, UPT, URZ, UR5, URZ, UP1, !UPT ;  /* 0x00000005ff057290 */ /* 0x000fc40008ffe4ff */
[----:B------:R-:W-:Y:S01]  /*01e0*/  IMAD.U32 R10, RZ, RZ, UR4 ;  /* 0x00000004ff0a7e24 */ /* 0x000fe2000f8e00ff */
[----:B------:R-:W-:-:S03]  /*01f0*/  UIADD3.X UR7, UPT, UPT, URZ, UR7, URZ, UP0, !UPT ;  /* 0x00000007ff077290 */ /* 0x000fc600087fe4ff */
[----:B------:R-:W-:-:S09]  /*0200*/  IMAD.U32 R11, RZ, RZ, UR5 ;  /* 0x00000005ff0b7e24 */ /* 0x000fd2000f8e00ff */
.L_x_41:
[----:B------:R-:W2:Y:S01]  /*0210*/  LDG.E R22, desc[UR8][R10.64+-0x10] ;  /* 0xfffff0080a167981 */ /* 0x000ea2000c1e1900 */
[----:B------:R-:W-:Y:S01]  /*0220*/  MOV R12, UR6 ;  /* 0x00000006000c7c02 */ /* 0x000fe20008000f00 */
[----:B------:R-:W-:-:S04]  /*0230*/  IMAD.U32 R13, RZ, RZ, UR7 ;  /* 0x00000007ff0d7e24 */ /* 0x000fc8000f8e00ff */
[----:B------:R-:W-:-:S05]  /*0240*/  IMAD.WIDE R12, R14, 0x8, R12 ;  /* 0x000000080e0c7825 */ /* 0x000fca00078e020c */
[----:B---3--:R-:W3:Y:S01]  /*0250*/  LDG.E.64 R16, desc[UR8][R12.64+-0x20] ;  /* 0xffffe0080c107981 */ /* 0x008ee2000c1e1b00 */
[----:B--2---:R-:W3:Y:S02]  /*0260*/  I2F.F64 R18, R22 ;  /* 0x0000001600127312 */ /* 0x004ee40000201c00 */
[----:B---3--:R-:W-:-:S07]  /*0270*/  DFMA R16, R16, R18, R4 ;  /* 0x000000121010722b */ /* 0x008fce0000000004 */
[----:B------:R1:W-:Y:S04]  /*0280*/  STG.E.64 desc[UR8][R2.64], R16 ;  /* 0x0000001002007986 */ /* 0x0003e8000c101b08 */
[----:B------:R-:W2:Y:S04]  /*0290*/  LDG.E R23, desc[UR8][R10.64+-0xc] ;  /* 0xfffff4080a177981 */ /* 0x000ea8000c1e1900 */
[----:B------:R-:W3:Y:S01]  /*02a0*/  LDG.E.64 R4, desc[UR8][R12.64+-0x18] ;  /* 0xffffe8080c047981 */ /* 0x000ee2000c1e1b00 */
[----:B--2---:R-:W3:Y:S02]  /*02b0*/  I2F.F64 R18, R23 ;  /* 0x0000001700127312 */ /* 0x004ee40000201c00 */
[----:B---3--:R-:W-:-:S07]  /*02c0*/  DFMA R4, R4, R18, R16 ;  /* 0x000000120404722b */ /* 0x008fce0000000010 */
[----:B------:R2:W-:Y:S04]  /*02d0*/  STG.E.64 desc[UR8][R2.64], R4 ;  /* 0x0000000402007986 */ /* 0x0005e8000c101b08 */
[----:B------:R-:W3:Y:S04]  /*02e0*/  LDG.E R24, desc[UR8][R10.64+-0x8] ;  /* 0xfffff8080a187981 */ /* 0x000ee8000c1e1900 */
[----:B------:R-:W4:Y:S01]  /*02f0*/  LDG.E.64 R18, desc[UR8][R12.64+-0x10] ;  /* 0xfffff0080c127981 */ /* 0x000f22000c1e1b00 */
[----:B---3--:R-:W4:Y:S02]  /*0300*/  I2F.F64 R20, R24 ;  /* 0x0000001800147312 */ /* 0x008f240000201c00 */
[----:B----4-:R-:W-:-:S07]  /*0310*/  DFMA R18, R18, R20, R4 ;  /* 0x000000141212722b */ /* 0x010fce0000000004 */
[----:B------:R3:W-:Y:S04]  /*0320*/  STG.E.64 desc[UR8][R2.64], R18 ;  /* 0x0000001202007986 */ /* 0x0007e8000c101b08 */
[----:B------:R-:W4:Y:S04]  /*0330*/  LDG.E R22, desc[UR8][R10.64+-0x4] ;  /* 0xfffffc080a167981 */ /* 0x000f28000c1e1900 */
[----:B-1----:R-:W5:Y:S01]  /*0340*/  LDG.E.64 R16, desc[UR8][R12.64+-0x8] ;  /* 0xfffff8080c107981 */ /* 0x002f62000c1e1b00 */
[----:B----4-:R-:W5:Y:S02]  /*0350*/  I2F.F64 R20, R22 ;  /* 0x0000001600147312 */ /* 0x010f640000201c00 */
[----:B-----5:R-:W-:-:S07]  /*0360*/  DFMA R16, R16, R20, R18 ;  /* 0x000000141010722b */ /* 0x020fce0000000012 */
[----:B------:R1:W-:Y:S04]  /*0370*/  STG.E.64 desc[UR8][R2.64], R16 ;  /* 0x0000001002007986 */ /* 0x0003e8000c101b08 */
[----:B------:R-:W4:Y:S04]  /*0380*/  LDG.E R23, desc[UR8][R10.64] ;  /* 0x000000080a177981 */ /* 0x000f28000c1e1900 */
[----:B--2---:R-:W2:Y:S01]  /*0390*/  LDG.E.64 R4, desc[UR8][R12.64] ;  /* 0x000000080c047981 */ /* 0x004ea2000c1e1b00 */
[----:B----4-:R-:W2:Y:S02]  /*03a0*/  I2F.F64 R20, R23 ;  /* 0x0000001700147312 */ /* 0x010ea40000201c00 */
[----:B--2---:R-:W-:-:S07]  /*03b0*/  DFMA R4, R4, R20, R16 ;  /* 0x000000140404722b */ /* 0x004fce0000000010 */
[----:B------:R2:W-:Y:S04]  /*03c0*/  STG.E.64 desc[UR8][R2.64], R4 ;  /* 0x0000000402007986 */ /* 0x0005e8000c101b08 */
[----:B------:R-:W4:Y:S04]  /*03d0*/  LDG.E R24, desc[UR8][R10.64+0x4] ;  /* 0x000004080a187981 */ /* 0x000f28000c1e1900 */
[----:B---3--:R-:W3:Y:S01]  /*03e0*/  LDG.E.64 R18, desc[UR8][R12.64+0x8] ;  /* 0x000008080c127981 */ /* 0x008ee2000c1e1b00 */
[----:B----4-:R-:W3:Y:S02]  /*03f0*/  I2F.F64 R20, R24 ;  /* 0x0000001800147312 */ /* 0x010ee40000201c00 */
[----:B---3--:R-:W-:-:S07]  /*0400*/  DFMA R18, R18, R20, R4 ;  /* 0x000000141212722b */ /* 0x008fce0000000004 */
[----:B------:R3:W-:Y:S04]  /*0410*/  STG.E.64 desc[UR8][R2.64], R18 ;  /* 0x0000001202007986 */ /* 0x0007e8000c101b08 */
[----:B------:R-:W4:Y:S04]  /*0420*/  LDG.E R22, desc[UR8][R10.64+0x8] ;  /* 0x000008080a167981 */ /* 0x000f28000c1e1900 */
[----:B-1----:R-:W5:Y:S01]  /*0430*/  LDG.E.64 R16, desc[UR8][R12.64+0x10] ;  /* 0x000010080c107981 */ /* 0x002f62000c1e1b00 */
[----:B----4-:R-:W5:Y:S02]  /*0440*/  I2F.F64 R20, R22 ;  /* 0x0000001600147312 */ /* 0x010f640000201c00 */
[----:B-----5:R-:W-:-:S07]  /*0450*/  DFMA R16, R16, R20, R18 ;  /* 0x000000141010722b */ /* 0x020fce0000000012 */
[----:B------:R3:W-:Y:S04]  /*0460*/  STG.E.64 desc[UR8][R2.64], R16 ;  /* 0x0000001002007986 */ /* 0x0007e8000c101b08 */
[----:B------:R1:W4:Y:S04]  /*0470*/  LDG.E R20, desc[UR8][R10.64+0xc] ;  /* 0x00000c080a147981 */ /* 0x000328000c1e1900 */
[----:B--2---:R-:W2:Y:S01]  /*0480*/  LDG.E.64 R4, desc[UR8][R12.64+0x18] ;  /* 0x000018080c047981 */ /* 0x004ea2000c1e1b00 */
[----:B------:R-:W-:Y:S02]  /*0490*/  VIADD R8, R8, 0x8 ;  /* 0x0000000808087836 */ /* 0x000fe40000000000 */
[----:B------:R-:W-:-:S03]  /*04a0*/  VIADD R14, R14, 0x8 ;  /* 0x000000080e0e7836 */ /* 0x000fc60000000000 */
[----:B------:R-:W-:Y:S02]  /*04b0*/  ISETP.NE.AND P1, PT, R8, RZ, PT ;  /* 0x000000ff0800720c */ /* 0x000fe40003f25270 */
[----:B-1----:R-:W-:-:S04]  /*04c0*/  IADD3 R10, P2, PT, R10, 0x20, RZ ;  /* 0x000000200a0a7810 */ /* 0x002fc80007f5e0ff */
[----:B------:R-:W-:Y:S01]  /*04d0*/  IADD3.X R11, PT, PT, RZ, R11, RZ, P2, !PT ;  /* 0x0000000bff0b7210 */ /* 0x000fe200017fe4ff */
[----:B----4-:R-:W2:Y:S02]  /*04e0*/  I2F.F64 R20, R20 ;  /* 0x0000001400147312 */ /* 0x010ea40000201c00 */
[----:B--2---:R-:W-:-:S07]  /*04f0*/  DFMA R4, R4, R20, R16 ;  /* 0x000000140404722b */ /* 0x004fce0000000010 */
[----:B------:R3:W-:Y:S01]  /*0500*/  STG.E.64 desc[UR8][R2.64], R4 ;  /* 0x0000000402007986 */ /* 0x0007e2000c101b08 */
[----:B------:R-:W-:Y:S05]  /*0510*/  @P1 BRA `(.L_x_41) ;  /* 0xfffffffc003c1947 */ /* 0x000fea000383ffff */
.L_x_40:
[----:B------:R-:W-:Y:S05]  /*0520*/  @!P0 BRA `(.L_x_39) ;  /* 0x0000000000f08947 */ /* 0x000fea0003800000 */
[----:B------:R-:W-:Y:S02]  /*0530*/  ISETP.GE.U32.AND P0, PT, R15, 0x4, PT ;  /* 0x000000040f00780c */ /* 0x000fe40003f06070 */
[----:B------:R-:W-:-:S04]  /*0540*/  LOP3.LUT R8, R0, 0x3, RZ, 0xc0, !PT ;  /* 0x0000000300087812 */ /* 0x000fc800078ec0ff */
[----:B------:R-:W-:-:S07]  /*0550*/  ISETP.NE.AND P1, PT, R8, RZ, PT ;  /* 0x000000ff0800720c */ /* 0x000fce0003f25270 */
[----:B------:R-:W-:Y:S06]  /*0560*/  @!P0 BRA `(.L_x_42) ;  /* 0x0000000000688947 */ /* 0x000fec0003800000 */
[----:B------:R-:W1:Y:S08]  /*0570*/  LDC.64 R12, c[0x0][0x380] ;  /* 0x0000e000ff0c7b82 */ /* 0x000e700000000a00 */
[----:B------:R-:W2:Y:S01]  /*0580*/  LDC.64 R10, c[0x0][0x388] ;  /* 0x0000e200ff0a7b82 */ /* 0x000ea20000000a00 */
[----:B------:R-:W-:Y:S01]  /*0590*/  IADD3 R15, PT, PT, R6, R9, RZ ;  /* 0x00000009060f7210 */ /* 0x000fe20007ffe0ff */
[----:B-1----:R-:W-:-:S05]  /*05a0*/  IMAD.WIDE.U32 R12, R9, 0x4, R12 ;  /* 0x00000004090c7825 */ /* 0x002fca00078e000c */
[----:B------:R-:W3:Y:S01]  /*05b0*/  LDG.E R20, desc[UR8][R12.64] ;  /* 0x000000080c147981 */ /* 0x000ee2000c1e1900 */
[----:B--2---:R-:W-:-:S05]  /*05c0*/  IMAD.WIDE R10, R15, 0x8, R10 ;  /* 0x000000080f0a7825 */ /* 0x004fca00078e020a */
[----:B------:R-:W2:Y:S01]  /*05d0*/  LDG.E.64 R14, desc[UR8][R10.64] ;  /* 0x000000080a0e7981 */ /* 0x000ea2000c1e1b00 */
[----:B---3--:R-:W2:Y:S02]  /*05e0*/  I2F.F64 R16, R20 ;  /* 0x0000001400107312 */ /* 0x008ea40000201c00 */
[----:B--2---:R-:W-:-:S07]  /*05f0*/  DFMA R14, R14, R16, R4 ;  /* 0x000000100e0e722b */ /* 0x004fce0000000004 */
        /* <DEDUP_REMOVED lines=11> */
[----:B-1----:R-:W3:Y:S04]  /*06b0*/  LDG.E R14, desc[UR8][R12.64+0xc] ;  /* 0x00000c080c0e7981 */ /* 0x002ee8000c1e1900 */
[----:B------:R-:W4:Y:S01]  /*06c0*/  LDG.E.64 R4, desc[UR8][R10.64+0x18] ;  /* 0x000018080a047981 */ /* 0x000f22000c1e1b00 */
[----:B------:R-:W-:Y:S01]  /*06d0*/  VIADD R9, R9, 0x4 ;  /* 0x0000000409097836 */ /* 0x000fe20000000000 */
[----:B---3--:R-:W4:Y:S02]  /*06e0*/  I2F.F64 R14, R14 ;  /* 0x0000000e000e7312 */ /* 0x008f240000201c00 */
[----:B----4-:R-:W-:-:S07]  /*06f0*/  DFMA R4, R4, R14, R18 ;  /* 0x0000000e0404722b */ /* 0x010fce0000000012 */
[----:B------:R2:W-:Y:S04]  /*0700*/  STG.E.64 desc[UR8][R2.64], R4 ;  /* 0x0000000402007986 */ /* 0x0005e8000c101b08 */
.L_x_42:
[----:B------:R-:W-:Y:S05]  /*0710*/  @!P1 BRA `(.L_x_39) ;  /* 0x0000000000749947 */ /* 0x000fea0003800000 */
[----:B------:R-:W1:Y:S01]  /*0720*/  LDC.64 R12, c[0x0][0x380] ;  /* 0x0000e000ff0c7b82 */ /* 0x000e620000000a00 */
[----:B------:R-:W-:-:S07]  /*0730*/  ISETP.NE.AND P0, PT, R8, 0x1, PT ;  /* 0x000000010800780c */ /* 0x000fce0003f05270 */
[----:B------:R-:W4:Y:S06]  /*0740*/  LDC.64 R10, c[0x0][0x388] ;  /* 0x0000e200ff0a7b82 */ /* 0x000f2c0000000a00 */
[----:B--23--:R-:W-:Y:S02]  /*0750*/  @P0 IADD3 R17, PT, PT, R6, R9, RZ ;  /* 0x0000000906110210 */ /* 0x00cfe40007ffe0ff */
[----:B------:R-:W2:Y:S01]  /*0760*/  LDC.64 R22, c[0x0][0x380] ;  /* 0x0000e000ff167b82 */ /* 0x000ea20000000a00 */
[----:B-1----:R-:W-:Y:S01]  /*0770*/  @P0 IMAD.WIDE.U32 R18, R9, 0x4, R12 ;  /* 0x0000000409120825 */ /* 0x002fe200078e000c */
[----:B------:R-:W-:-:S06]  /*0780*/  LOP3.LUT R0, R0, 0x1, RZ, 0xc0, !PT ;  /* 0x0000000100007812 */ /* 0x000fcc00078ec0ff */
[----:B------:R-:W1:Y:S01]  /*0790*/  LDC.64 R20, c[0x0][0x388] ;  /* 0x0000e200ff147b82 */ /* 0x000e620000000a00 */
[----:B------:R-:W3:Y:S01]  /*07a0*/  @P0 LDG.E R8, desc[UR8][R18.64] ;  /* 0x0000000812080981 */ /* 0x000ee2000c1e1900 */
[----:B----4-:R-:W-:-:S05]  /*07b0*/  @P0 IMAD.WIDE R16, R17, 0x8, R10 ;  /* 0x0000000811100825 */ /* 0x010fca00078e020a */
[----:B------:R-:W4:Y:S01]  /*07c0*/  @P0 LDG.E.64 R10, desc[UR8][R16.64] ;  /* 0x00000008100a0981 */ /* 0x000f22000c1e1b00 */
[----:B---3--:R-:W4:Y:S02]  /*07d0*/  @P0 I2F.F64 R12, R8 ;  /* 0x00000008000c0312 */ /* 0x008f240000201c00 */
[----:B----4-:R-:W-:-:S07]  /*07e0*/  @P0 DFMA R10, R10, R12, R4 ;  /* 0x0000000c0a0a022b */ /* 0x010fce0000000004 */
[----:B------:R3:W-:Y:S04]  /*07f0*/  @P0 STG.E.64 desc[UR8][R2.64], R10 ;  /* 0x0000000a02000986 */ /* 0x0007e8000c101b08 */
[----:B------:R-:W4:Y:S04]  /*0800*/  @P0 LDG.E R14, desc[UR8][R18.64+0x4] ;  /* 0x00000408120e0981 */ /* 0x000f28000c1e1900 */
[----:B------:R-:W5:Y:S01]  /*0810*/  @P0 LDG.E.64 R12, desc[UR8][R16.64+0x8] ;  /* 0x00000808100c0981 */ /* 0x000f62000c1e1b00 */
[----:B------:R-:W-:Y:S01]  /*0820*/  ISETP.NE.U32.AND P1, PT, R0, 0x1, PT ;  /* 0x000000010000780c */ /* 0x000fe20003f25070 */
[----:B------:R-:W-:Y:S01]  /*0830*/  @P0 VIADD R9, R9, 0x2 ;  /* 0x0000000209090836 */ /* 0x000fe20000000000 */
[----:B----4-:R-:W5:Y:S02]  /*0840*/  @P0 I2F.F64 R14, R14 ;  /* 0x0000000e000e0312 */ /* 0x010f640000201c00 */
[----:B-----5:R-:W-:-:S09]  /*0850*/  @P0 DFMA R4, R12, R14, R10 ;  /* 0x0000000e0c04022b */ /* 0x020fd2000000000a */
[----:B--2---:R-:W-:Y:S01]  /*0860*/  @!P1 IMAD.WIDE.U32 R12, R9, 0x4, R22 ;  /* 0x00000004090c9825 */ /* 0x004fe200078e0016 */
[----:B------:R2:W-:Y:S04]  /*0870*/  @P0 STG.E.64 desc[UR8][R2.64], R4 ;  /* 0x0000000402000986 */ /* 0x0005e8000c101b08 */
[----:B---3--:R-:W3:Y:S01]  /*0880*/  @!P1 LDG.E R10, desc[UR8][R12.64] ;  /* 0x000000080c0a9981 */ /* 0x008ee2000c1e1900 */
[----:B------:R-:W-:-:S05]  /*0890*/  @!P1 IADD3 R9, PT, PT, R6, R9, RZ ;  /* 0x0000000906099210 */ /* 0x000fca0007ffe0ff */
[----:B-1----:R-:W-:-:S06]  /*08a0*/  @!P1 IMAD.WIDE R8, R9, 0x8, R20 ;  /* 0x0000000809089825 */ /* 0x002fcc00078e0214 */
[----:B------:R-:W2:Y:S01]  /*08b0*/  @!P1 LDG.E.64 R8, desc[UR8][R8.64] ;  /* 0x0000000808089981 */ /* 0x000ea2000c1e1b00 */
[----:B---3--:R-:W2:Y:S02]  /*08c0*/  @!P1 I2F.F64 R10, R10 ;  /* 0x0000000a000a9312 */ /* 0x008ea40000201c00 */
[----:B--2---:R-:W-:-:S07]  /*08d0*/  @!P1 DFMA R4, R8, R10, R4 ;  /* 0x0000000a0804922b */ /* 0x004fce0000000004 */
[----:B------:R1:W-:Y:S04]  /*08e0*/  @!P1 STG.E.64 desc[UR8][R2.64], R4 ;  /* 0x0000000402009986 */ /* 0x0003e8000c101b08 */
.L_x_39:
[----:B------:R-:W4:Y:S02]  /*08f0*/  LDC.64 R8, c[0x0][0x380] ;  /* 0x0000e000ff087b82 */ /* 0x000f240000000a00 */
[----:B----4-:R-:W-:-:S06]  /*0900*/  IMAD.WIDE R6, R7, 0x4, R8 ;  /* 0x0000000407067825 */ /* 0x010fcc00078e0208 */
[----:B------:R-:W4:Y:S02]  /*0910*/  LDG.E R6, desc[UR8][R6.64] ;  /* 0x0000000806067981 */ /* 0x000f24000c1e1900 */
[----:B----4-:R-:W4:Y:S02]  /*0920*/  I2F.F64 R8, R6 ;  /* 0x0000000600087312 */ /* 0x010f240000201c00 */
[----:B----4-:R-:W-:-:S07]  /*0930*/  DMUL R8, R8, R4 ;  /* 0x0000000408087228 */ /* 0x010fce0000000000 */
[----:B------:R-:W-:Y:S01]  /*0940*/  STG.E.64 desc[UR8][R2.64], R8 ;  /* 0x0000000802007986 */ /* 0x000fe2000c101b08 */
[----:B------:R-:W-:Y:S05]  /*0950*/  EXIT ;  /* 0x000000000000794d */ /* 0x000fea0003800000 */
.L_x_43:
        /* <DEDUP_REMOVED lines=10> */
.L_x_46:


//--------------------- .nv.global.init           --------------------------
	.section	.nv.global.init,"aw",@progbits
	.align	4
.nv.global.init:
	.type		mrg32k3aM1SubSeq,@object
	.size		mrg32k3aM1SubSeq,(mrg32k3aM2SubSeq - mrg32k3aM1SubSeq)
mrg32k3aM1SubSeq:
        /*0000*/ 	.byte	0x0b, 0xcc, 0xee, 0x04, 0x73, 0x29, 0x8b, 0x6f, 0xf6, 0x53, 0x03, 0xf6, 0x23, 0xf6, 0xea, 0xda
        /* <DEDUP_REMOVED lines=125> */
	.type		mrg32k3aM2SubSeq,@object
	.size		mrg32k3aM2SubSeq,(mrg32k3aM1 - mrg32k3aM2SubSeq)
mrg32k3aM2SubSeq:
        /* <DEDUP_REMOVED lines=126> */
	.type		mrg32k3aM1,@object
	.size		mrg32k3aM1,(mrg32k3aM1Seq - mrg32k3aM1)
mrg32k3aM1:
        /* <DEDUP_REMOVED lines=144> */
	.type		mrg32k3aM1Seq,@object
	.size		mrg32k3aM1Seq,(mrg32k3aM2 - mrg32k3aM1Seq)
mrg32k3aM1Seq:
        /* <DEDUP_REMOVED lines=144> */
	.type		mrg32k3aM2,@object
	.size		mrg32k3aM2,(mrg32k3aM2Seq - mrg32k3aM2)
mrg32k3aM2:
        /* <DEDUP_REMOVED lines=144> */
	.type		mrg32k3aM2Seq,@object
	.size		mrg32k3aM2Seq,(precalc_xorwow_matrix - mrg32k3aM2Seq)
mrg32k3aM2Seq:
        /* <DEDUP_REMOVED lines=144> */
	.type		precalc_xorwow_matrix,@object
	.size		precalc_xorwow_matrix,(precalc_xorwow_offset_matrix - precalc_xorwow_matrix)
precalc_xorwow_matrix:
        /* <DEDUP_REMOVED lines=6400> */
	.type		precalc_xorwow_offset_matrix,@object
	.size		precalc_xorwow_offset_matrix,(.L_1 - precalc_xorwow_offset_matrix)
precalc_xorwow_offset_matrix:
        /* <DEDUP_REMOVED lines=6400> */
.L_1:


//--------------------- .nv.shared._Z12slipBinaryPyPiPdiddS0_d --------------------------
	.section	.nv.shared._Z12slipBinaryPyPiPdiddS0_d,"aw",@nobits
	.sectionflags	@""
	.align	4
.nv.shared._Z12slipBinaryPyPiPdiddS0_d:
	.zero		1144


//--------------------- .nv.shared.reserved.0     --------------------------
	.section	.nv.shared.reserved.0,"aw",@nobits
	.weak		__nv_reservedSMEM_offset_0_alias
	.size		__nv_reservedSMEM_offset_0_alias, 0, 64
	.other		__nv_reservedSMEM_offset_0_alias,@"STO_CUDA_RESERVED_SHARED STV_DEFAULT"
__nv_reservedSMEM_offset_0_alias:
	.zero		0
	.zero		64


//--------------------- .nv.constant0._Z12slipBinaryPyPiPdiddS0_d --------------------------
	.section	.nv.constant0._Z12slipBinaryPyPiPdiddS0_d,"a",@progbits
	.sectionflags	@""
	.align	4
.nv.constant0._Z12slipBinaryPyPiPdiddS0_d:
	.zero		952


//--------------------- .nv.constant0._Z10slipBinaryPiPdiddS0_d --------------------------
	.section	.nv.constant0._Z10slipBinaryPiPdiddS0_d,"a",@progbits
	.sectionflags	@""
	.align	4
.nv.constant0._Z10slipBinaryPiPdiddS0_d:
	.zero		952


//--------------------- .nv.constant0._Z15calculateEnergyPiPdS0_i --------------------------
	.section	.nv.constant0._Z15calculateEnergyPiPdS0_i,"a",@progbits
	.sectionflags	@""
	.align	4
.nv.constant0._Z15calculateEnergyPiPdS0_i:
	.zero		924


//--------------------- SYMBOLS --------------------------

	.type		.nv.reservedSmem.offset0,@object
	.size		.nv.reservedSmem.offset0,0x4
	.type		.nv.reservedSmem.cap,@object
	.size		.nv.reservedSmem.cap,0x4
